//
// Generated by NVIDIA NVVM Compiler
//
// Compiler Build ID: CL-36424714
// Cuda compilation tools, release 13.0, V13.0.88
// Based on NVVM 20.0.0
//

.version 9.0
.target sm_100
.address_size 64

	// .globl	_Z11sortManagerPiiiii
// _ZZ11sortManagerPiiiiiE9shared_AB has been demoted
// _ZZ22sortManager_extraSlicePiiiiiiiE9shared_AB has been demoted

.visible .entry _Z11sortManagerPiiiii(
	.param .u64 .ptr .align 1 _Z11sortManagerPiiiii_param_0,
	.param .u32 _Z11sortManagerPiiiii_param_1,
	.param .u32 _Z11sortManagerPiiiii_param_2,
	.param .u32 _Z11sortManagerPiiiii_param_3,
	.param .u32 _Z11sortManagerPiiiii_param_4
)
{
	.reg .pred 	%p<22>;
	.reg .b32 	%r<63>;
	.reg .b64 	%rd<11>;
	// demoted variable
	.shared .align 4 .b8 _ZZ11sortManagerPiiiiiE9shared_AB[4096];
	ld.param.u64 	%rd2, [_Z11sortManagerPiiiii_param_0];
	ld.param.u32 	%r26, [_Z11sortManagerPiiiii_param_1];
	ld.param.u32 	%r27, [_Z11sortManagerPiiiii_param_2];
	cvta.to.global.u64 	%rd1, %rd2;
	add.s32 	%r1, %r27, %r26;
	bar.sync 	0;
	mov.u32 	%r57, %tid.x;
	setp.ge.u32 	%p1, %r57, %r26;
	shl.b32 	%r28, %r57, 2;
	mov.u32 	%r29, _ZZ11sortManagerPiiiiiE9shared_AB;
	add.s32 	%r3, %r29, %r28;
	@%p1 bra 	$L__BB0_2;
	mov.u32 	%r30, %ctaid.x;
	mad.lo.s32 	%r31, %r1, %r30, %r57;
	mul.wide.u32 	%rd3, %r31, 4;
	add.s64 	%rd4, %rd1, %rd3;
	ld.global.u32 	%r32, [%rd4];
	st.shared.u32 	[%r3], %r32;
$L__BB0_2:
	setp.lt.u32 	%p2, %r57, %r26;
	setp.ge.u32 	%p3, %r57, %r1;
	or.pred  	%p4, %p2, %p3;
	@%p4 bra 	$L__BB0_4;
	mov.u32 	%r34, %ctaid.x;
	mad.lo.s32 	%r35, %r1, %r34, %r57;
	mul.wide.u32 	%rd5, %r35, 4;
	add.s64 	%rd6, %rd1, %rd5;
	ld.global.u32 	%r36, [%rd6];
	st.shared.u32 	[%r3], %r36;
$L__BB0_4:
	bar.sync 	0;
	setp.ge.s32 	%p5, %r57, %r1;
	@%p5 bra 	$L__BB0_16;
	mov.u32 	%r37, %ctaid.x;
	mul.lo.s32 	%r4, %r1, %r37;
	mov.u32 	%r38, %ntid.x;
	mov.u32 	%r39, %nctaid.x;
	mul.lo.s32 	%r5, %r38, %r39;
$L__BB0_6:
	setp.gt.s32 	%p6, %r57, %r26;
	sub.s32 	%r40, %r57, %r26;
	selp.b32 	%r58, %r40, 0, %p6;
	min.s32 	%r60, %r57, %r26;
	mov.u32 	%r59, %r58;
$L__BB0_7:
	sub.s32 	%r41, %r60, %r58;
	abs.s32 	%r42, %r41;
	shr.u32 	%r43, %r42, 31;
	add.s32 	%r44, %r42, %r43;
	shr.s32 	%r45, %r44, 1;
	sub.s32 	%r12, %r60, %r45;
	add.s32 	%r13, %r45, %r59;
	setp.lt.s32 	%p7, %r12, 0;
	setp.gt.s32 	%p8, %r13, %r27;
	or.pred  	%p9, %p7, %p8;
	@%p9 bra 	$L__BB0_22;
	setp.eq.s32 	%p10, %r12, %r26;
	setp.eq.s32 	%p11, %r13, 0;
	or.pred  	%p12, %p10, %p11;
	shl.b32 	%r47, %r12, 2;
	add.s32 	%r14, %r29, %r47;
	add.s32 	%r49, %r26, %r13;
	shl.b32 	%r50, %r49, 2;
	add.s32 	%r15, %r29, %r50;
	@%p12 bra 	$L__BB0_10;
	ld.shared.u32 	%r51, [%r14];
	ld.shared.u32 	%r52, [%r15+-4];
	setp.le.s32 	%p13, %r51, %r52;
	@%p13 bra 	$L__BB0_22;
$L__BB0_10:
	setp.eq.s32 	%p14, %r13, %r27;
	setp.eq.s32 	%p15, %r12, 0;
	or.pred  	%p16, %p14, %p15;
	@%p16 bra 	$L__BB0_12;
	ld.shared.u32 	%r53, [%r14+-4];
	ld.shared.u32 	%r54, [%r15];
	setp.gt.s32 	%p17, %r53, %r54;
	@%p17 bra 	$L__BB0_21;
$L__BB0_12:
	setp.lt.s32 	%p18, %r12, %r26;
	@%p18 bra 	$L__BB0_17;
	ld.shared.u32 	%r62, [%r15];
$L__BB0_14:
	add.s32 	%r55, %r57, %r4;
	mul.wide.u32 	%rd7, %r55, 4;
	add.s64 	%rd8, %rd1, %rd7;
	st.global.u32 	[%rd8], %r62;
$L__BB0_15:
	add.s32 	%r57, %r57, %r5;
	setp.lt.s32 	%p21, %r57, %r1;
	@%p21 bra 	$L__BB0_6;
$L__BB0_16:
	ret;
$L__BB0_17:
	setp.ne.s32 	%p19, %r13, %r27;
	@%p19 bra 	$L__BB0_19;
	ld.shared.u32 	%r61, [%r14];
	bra.uni 	$L__BB0_20;
$L__BB0_19:
	ld.shared.u32 	%r61, [%r14];
	ld.shared.u32 	%r62, [%r15];
	setp.gt.s32 	%p20, %r61, %r62;
	@%p20 bra 	$L__BB0_14;
$L__BB0_20:
	add.s32 	%r56, %r57, %r4;
	mul.wide.u32 	%rd9, %r56, 4;
	add.s64 	%rd10, %rd1, %rd9;
	st.global.u32 	[%rd10], %r61;
	bra.uni 	$L__BB0_15;
$L__BB0_21:
	add.s32 	%r60, %r12, -1;
	add.s32 	%r59, %r13, 1;
	bra.uni 	$L__BB0_7;
$L__BB0_22:
	add.s32 	%r58, %r12, 1;
	bra.uni 	$L__BB0_7;

}
	// .globl	_Z22sortManager_extraSlicePiiiiiii
.visible .entry _Z22sortManager_extraSlicePiiiiiii(
	.param .u64 .ptr .align 1 _Z22sortManager_extraSlicePiiiiiii_param_0,
	.param .u32 _Z22sortManager_extraSlicePiiiiiii_param_1,
	.param .u32 _Z22sortManager_extraSlicePiiiiiii_param_2,
	.param .u32 _Z22sortManager_extraSlicePiiiiiii_param_3,
	.param .u32 _Z22sortManager_extraSlicePiiiiiii_param_4,
	.param .u32 _Z22sortManager_extraSlicePiiiiiii_param_5,
	.param .u32 _Z22sortManager_extraSlicePiiiiiii_param_6
)
{
	.reg .pred 	%p<67>;
	.reg .b32 	%r<168>;
	.reg .b64 	%rd<19>;
	// demoted variable
	.shared .align 4 .b8 _ZZ22sortManager_extraSlicePiiiiiiiE9shared_AB[4096];
	ld.param.u64 	%rd4, [_Z22sortManager_extraSlicePiiiiiii_param_0];
	ld.param.u32 	%r72, [_Z22sortManager_extraSlicePiiiiiii_param_1];
	ld.param.u32 	%r73, [_Z22sortManager_extraSlicePiiiiiii_param_2];
	ld.param.u32 	%r74, [_Z22sortManager_extraSlicePiiiiiii_param_3];
	ld.param.u32 	%r75, [_Z22sortManager_extraSlicePiiiiiii_param_4];
	ld.param.u32 	%r76, [_Z22sortManager_extraSlicePiiiiiii_param_6];
	cvta.to.global.u64 	%rd1, %rd4;
	add.s32 	%r1, %r73, %r72;
	mov.u32 	%r2, %ctaid.x;
	bar.sync 	0;
	mov.u32 	%r162, %tid.x;
	setp.ge.u32 	%p1, %r162, %r72;
	mul.lo.s32 	%r4, %r1, %r2;
	add.s32 	%r77, %r4, %r162;
	mul.wide.u32 	%rd5, %r77, 4;
	add.s64 	%rd2, %rd1, %rd5;
	shl.b32 	%r78, %r162, 2;
	mov.u32 	%r79, _ZZ22sortManager_extraSlicePiiiiiiiE9shared_AB;
	add.s32 	%r5, %r79, %r78;
	@%p1 bra 	$L__BB1_2;
	ld.global.u32 	%r80, [%rd2];
	st.shared.u32 	[%r5], %r80;
$L__BB1_2:
	setp.eq.s32 	%p2, %r2, %r76;
	selp.b32 	%r81, %r74, %r72, %p2;
	shl.b32 	%r82, %r81, 2;
	add.s32 	%r6, %r79, %r82;
	setp.lt.u32 	%p3, %r162, %r72;
	setp.ge.u32 	%p4, %r162, %r1;
	or.pred  	%p5, %p3, %p4;
	@%p5 bra 	$L__BB1_4;
	ld.global.u32 	%r85, [%rd2];
	sub.s32 	%r86, %r162, %r72;
	shl.b32 	%r87, %r86, 2;
	add.s32 	%r88, %r6, %r87;
	st.shared.u32 	[%r88], %r85;
$L__BB1_4:
	setp.ne.s32 	%p6, %r2, %r76;
	setp.ge.u32 	%p7, %r162, %r74;
	mul.lo.s32 	%r7, %r76, %r1;
	add.s32 	%r89, %r7, %r162;
	mul.wide.u32 	%rd6, %r89, 4;
	add.s64 	%rd3, %rd1, %rd6;
	or.pred  	%p8, %p7, %p6;
	@%p8 bra 	$L__BB1_6;
	ld.global.u32 	%r90, [%rd3];
	st.shared.u32 	[%r5], %r90;
$L__BB1_6:
	setp.ne.s32 	%p9, %r2, %r76;
	setp.lt.u32 	%p10, %r162, %r74;
	or.pred  	%p11, %p10, %p9;
	add.s32 	%r8, %r75, %r74;
	setp.ge.u32 	%p12, %r162, %r8;
	or.pred  	%p13, %p11, %p12;
	@%p13 bra 	$L__BB1_8;
	ld.global.u32 	%r92, [%rd3];
	sub.s32 	%r93, %r162, %r74;
	shl.b32 	%r94, %r93, 2;
	add.s32 	%r95, %r6, %r94;
	st.shared.u32 	[%r95], %r92;
$L__BB1_8:
	setp.eq.s32 	%p14, %r2, %r76;
	bar.sync 	0;
	@%p14 bra 	$L__BB1_12;
	setp.ge.s32 	%p15, %r162, %r1;
	@%p15 bra 	$L__BB1_62;
	mov.u32 	%r96, %ntid.x;
	mov.u32 	%r97, %nctaid.x;
	mul.lo.s32 	%r9, %r96, %r97;
$L__BB1_11:
	setp.gt.s32 	%p16, %r162, %r72;
	sub.s32 	%r98, %r162, %r72;
	selp.b32 	%r163, %r98, 0, %p16;
	min.s32 	%r165, %r162, %r72;
	mov.u32 	%r164, %r163;
	bra.uni 	$L__BB1_49;
$L__BB1_12:
	setp.lt.s32 	%p32, %r74, %r75;
	@%p32 bra 	$L__BB1_16;
	setp.ge.s32 	%p33, %r162, %r8;
	@%p33 bra 	$L__BB1_62;
	mov.u32 	%r114, %ntid.x;
	mov.u32 	%r115, %nctaid.x;
	mul.lo.s32 	%r10, %r114, %r115;
$L__BB1_15:
	setp.gt.s32 	%p34, %r162, %r74;
	sub.s32 	%r116, %r162, %r74;
	min.s32 	%r157, %r162, %r74;
	selp.b32 	%r158, %r116, 0, %p34;
	mov.u32 	%r159, %r158;
	bra.uni 	$L__BB1_35;
$L__BB1_16:
	setp.ge.s32 	%p50, %r162, %r8;
	@%p50 bra 	$L__BB1_62;
	mov.u32 	%r132, %ntid.x;
	mov.u32 	%r133, %nctaid.x;
	mul.lo.s32 	%r11, %r132, %r133;
$L__BB1_18:
	setp.gt.s32 	%p51, %r162, %r75;
	sub.s32 	%r134, %r162, %r75;
	min.s32 	%r151, %r162, %r75;
	selp.b32 	%r152, %r134, 0, %p51;
	mov.u32 	%r153, %r152;
$L__BB1_19:
	sub.s32 	%r135, %r151, %r153;
	abs.s32 	%r136, %r135;
	shr.u32 	%r137, %r136, 31;
	add.s32 	%r138, %r136, %r137;
	shr.s32 	%r139, %r138, 1;
	sub.s32 	%r18, %r151, %r139;
	add.s32 	%r19, %r139, %r152;
	setp.lt.s32 	%p52, %r18, 0;
	setp.gt.s32 	%p53, %r19, %r74;
	or.pred  	%p54, %p52, %p53;
	@%p54 bra 	$L__BB1_33;
	setp.eq.s32 	%p55, %r18, %r75;
	setp.eq.s32 	%p56, %r19, 0;
	or.pred  	%p57, %p55, %p56;
	shl.b32 	%r141, %r18, 2;
	add.s32 	%r20, %r6, %r141;
	shl.b32 	%r142, %r19, 2;
	add.s32 	%r21, %r79, %r142;
	@%p57 bra 	$L__BB1_22;
	ld.shared.u32 	%r144, [%r20];
	ld.shared.u32 	%r145, [%r21+-4];
	setp.le.s32 	%p58, %r144, %r145;
	@%p58 bra 	$L__BB1_33;
$L__BB1_22:
	setp.eq.s32 	%p59, %r19, %r74;
	setp.eq.s32 	%p60, %r18, 0;
	or.pred  	%p61, %p59, %p60;
	@%p61 bra 	$L__BB1_24;
	ld.shared.u32 	%r146, [%r20+-4];
	ld.shared.u32 	%r147, [%r21];
	setp.gt.s32 	%p62, %r146, %r147;
	@%p62 bra 	$L__BB1_32;
$L__BB1_24:
	setp.lt.s32 	%p63, %r18, %r75;
	@%p63 bra 	$L__BB1_28;
	ld.shared.u32 	%r155, [%r21];
$L__BB1_26:
	add.s32 	%r148, %r162, %r7;
	mul.wide.u32 	%rd15, %r148, 4;
	add.s64 	%rd16, %rd1, %rd15;
	st.global.u32 	[%rd16], %r155;
$L__BB1_27:
	add.s32 	%r162, %r162, %r11;
	setp.lt.s32 	%p66, %r162, %r8;
	@%p66 bra 	$L__BB1_18;
	bra.uni 	$L__BB1_62;
$L__BB1_28:
	setp.ne.s32 	%p64, %r19, %r74;
	@%p64 bra 	$L__BB1_30;
	ld.shared.u32 	%r154, [%r20];
	bra.uni 	$L__BB1_31;
$L__BB1_30:
	ld.shared.u32 	%r154, [%r20];
	ld.shared.u32 	%r155, [%r21];
	setp.gt.s32 	%p65, %r154, %r155;
	@%p65 bra 	$L__BB1_26;
$L__BB1_31:
	add.s32 	%r149, %r162, %r7;
	mul.wide.u32 	%rd17, %r149, 4;
	add.s64 	%rd18, %rd1, %rd17;
	st.global.u32 	[%rd18], %r154;
	bra.uni 	$L__BB1_27;
$L__BB1_32:
	add.s32 	%r151, %r18, -1;
	add.s32 	%r152, %r19, 1;
	bra.uni 	$L__BB1_19;
$L__BB1_33:
	add.s32 	%r153, %r18, 1;
	bra.uni 	$L__BB1_19;
$L__BB1_34:
	add.s32 	%r157, %r38, -1;
	add.s32 	%r158, %r39, 1;
$L__BB1_35:
	sub.s32 	%r117, %r157, %r159;
	abs.s32 	%r118, %r117;
	shr.u32 	%r119, %r118, 31;
	add.s32 	%r120, %r118, %r119;
	shr.s32 	%r121, %r120, 1;
	sub.s32 	%r38, %r157, %r121;
	add.s32 	%r39, %r121, %r158;
	setp.lt.s32 	%p35, %r38, 0;
	setp.gt.s32 	%p36, %r39, %r75;
	or.pred  	%p37, %p35, %p36;
	@%p37 bra 	$L__BB1_63;
	setp.eq.s32 	%p38, %r38, %r74;
	setp.eq.s32 	%p39, %r39, 0;
	or.pred  	%p40, %p38, %p39;
	shl.b32 	%r123, %r38, 2;
	add.s32 	%r40, %r79, %r123;
	shl.b32 	%r125, %r39, 2;
	add.s32 	%r41, %r6, %r125;
	@%p40 bra 	$L__BB1_38;
	ld.shared.u32 	%r126, [%r40];
	ld.shared.u32 	%r127, [%r41+-4];
	setp.le.s32 	%p41, %r126, %r127;
	@%p41 bra 	$L__BB1_63;
$L__BB1_38:
	setp.eq.s32 	%p42, %r39, %r75;
	setp.eq.s32 	%p43, %r38, 0;
	or.pred  	%p44, %p42, %p43;
	@%p44 bra 	$L__BB1_40;
	ld.shared.u32 	%r128, [%r40+-4];
	ld.shared.u32 	%r129, [%r41];
	setp.gt.s32 	%p45, %r128, %r129;
	@%p45 bra 	$L__BB1_34;
$L__BB1_40:
	setp.lt.s32 	%p46, %r38, %r74;
	@%p46 bra 	$L__BB1_43;
	ld.shared.u32 	%r161, [%r41];
$L__BB1_42:
	add.s32 	%r130, %r162, %r7;
	mul.wide.u32 	%rd11, %r130, 4;
	add.s64 	%rd12, %rd1, %rd11;
	st.global.u32 	[%rd12], %r161;
	bra.uni 	$L__BB1_47;
$L__BB1_43:
	setp.ne.s32 	%p47, %r39, %r75;
	@%p47 bra 	$L__BB1_45;
	ld.shared.u32 	%r160, [%r40];
	bra.uni 	$L__BB1_46;
$L__BB1_45:
	ld.shared.u32 	%r160, [%r40];
	ld.shared.u32 	%r161, [%r41];
	setp.gt.s32 	%p48, %r160, %r161;
	@%p48 bra 	$L__BB1_42;
$L__BB1_46:
	add.s32 	%r131, %r162, %r7;
	mul.wide.u32 	%rd13, %r131, 4;
	add.s64 	%rd14, %rd1, %rd13;
	st.global.u32 	[%rd14], %r160;
$L__BB1_47:
	add.s32 	%r162, %r162, %r10;
	setp.lt.s32 	%p49, %r162, %r8;
	@%p49 bra 	$L__BB1_15;
	bra.uni 	$L__BB1_62;
$L__BB1_48:
	add.s32 	%r165, %r58, -1;
	add.s32 	%r164, %r59, 1;
$L__BB1_49:
	sub.s32 	%r99, %r165, %r163;
	abs.s32 	%r100, %r99;
	shr.u32 	%r101, %r100, 31;
	add.s32 	%r102, %r100, %r101;
	shr.s32 	%r103, %r102, 1;
	sub.s32 	%r58, %r165, %r103;
	add.s32 	%r59, %r103, %r164;
	setp.lt.s32 	%p17, %r58, 0;
	setp.gt.s32 	%p18, %r59, %r73;
	or.pred  	%p19, %p17, %p18;
	@%p19 bra 	$L__BB1_64;
	setp.eq.s32 	%p20, %r58, %r72;
	setp.eq.s32 	%p21, %r59, 0;
	or.pred  	%p22, %p20, %p21;
	shl.b32 	%r105, %r58, 2;
	add.s32 	%r60, %r79, %r105;
	shl.b32 	%r107, %r59, 2;
	add.s32 	%r61, %r6, %r107;
	@%p22 bra 	$L__BB1_52;
	ld.shared.u32 	%r108, [%r60];
	ld.shared.u32 	%r109, [%r61+-4];
	setp.le.s32 	%p23, %r108, %r109;
	@%p23 bra 	$L__BB1_64;
$L__BB1_52:
	setp.eq.s32 	%p24, %r59, %r73;
	setp.eq.s32 	%p25, %r58, 0;
	or.pred  	%p26, %p24, %p25;
	@%p26 bra 	$L__BB1_54;
	ld.shared.u32 	%r110, [%r60+-4];
	ld.shared.u32 	%r111, [%r61];
	setp.gt.s32 	%p27, %r110, %r111;
	@%p27 bra 	$L__BB1_48;
$L__BB1_54:
	setp.lt.s32 	%p28, %r58, %r72;
	@%p28 bra 	$L__BB1_57;
	ld.shared.u32 	%r167, [%r61];
$L__BB1_56:
	add.s32 	%r112, %r162, %r4;
	mul.wide.u32 	%rd7, %r112, 4;
	add.s64 	%rd8, %rd1, %rd7;
	st.global.u32 	[%rd8], %r167;
	bra.uni 	$L__BB1_61;
$L__BB1_57:
	setp.ne.s32 	%p29, %r59, %r73;
	@%p29 bra 	$L__BB1_59;
	ld.shared.u32 	%r166, [%r60];
	bra.uni 	$L__BB1_60;
$L__BB1_59:
	ld.shared.u32 	%r166, [%r60];
	ld.shared.u32 	%r167, [%r61];
	setp.gt.s32 	%p30, %r166, %r167;
	@%p30 bra 	$L__BB1_56;
$L__BB1_60:
	add.s32 	%r113, %r162, %r4;
	mul.wide.u32 	%rd9, %r113, 4;
	add.s64 	%rd10, %rd1, %rd9;
	st.global.u32 	[%rd10], %r166;
$L__BB1_61:
	add.s32 	%r162, %r162, %r9;
	setp.lt.s32 	%p31, %r162, %r1;
	@%p31 bra 	$L__BB1_11;
$L__BB1_62:
	ret;
$L__BB1_63:
	add.s32 	%r159, %r38, 1;
	bra.uni 	$L__BB1_35;
$L__BB1_64:
	add.s32 	%r163, %r58, 1;
	bra.uni 	$L__BB1_49;

}


// ===== COMPILED SASS (sm_100) =====

	.target	sm_100

	.elftype	@"ET_EXEC"


//--------------------- .note.nv.tkinfo           --------------------------
	.section	.note.nv.tkinfo,"",@"SHT_NOTE"
	.sectionflags	@"SHF_NOTE_NV_TKINFO"
	.tkinfo
        /*0018*/ 	.word	0x00000002
        /*0030*/ 	.string	""
        /*0030*/ 	.string	"ptxas"
        /*0030*/ 	.string	"Cuda compilation tools, release 13.0, V13.0.88"
        /*0030*/ 	.string	"Build cuda_13.0.r13.0/compiler.36424714_0"
        /*0030*/ 	.string	"-arch sm_100 -m 64 "



//--------------------- .note.nv.cuinfo           --------------------------
	.section	.note.nv.cuinfo,"",@"SHT_NOTE"
	.sectionflags	@"SHF_NOTE_NV_CUINFO"
        /*0018*/ 	.short	0x0002
        /*001a*/ 	.short	0x0064
        /*001c*/ 	.short	0x0082
	.zero		2


//--------------------- .nv.info                  --------------------------
	.section	.nv.info,"",@"SHT_CUDA_INFO"
	.align	4


	//----- nvinfo : EIATTR_REGCOUNT
	.align		4
        /*0000*/ 	.byte	0x04, 0x2f
        /*0002*/ 	.short	(.L_1 - .L_0)
	.align		4
.L_0:
        /*0004*/ 	.word	index@(_Z11sortManagerPiiiii)
        /*0008*/ 	.word	0x0000000f


	//----- nvinfo : EIATTR_FRAME_SIZE
	.align		4
.L_1:
        /*000c*/ 	.byte	0x04, 0x11
        /*000e*/ 	.short	(.L_3 - .L_2)
	.align		4
.L_2:
        /*0010*/ 	.word	index@(_Z11sortManagerPiiiii)
        /*0014*/ 	.word	0x00000000


	//----- nvinfo : EIATTR_REGCOUNT
	.align		4
.L_3:
        /*0018*/ 	.byte	0x04, 0x2f
        /*001a*/ 	.short	(.L_5 - .L_4)
	.align		4
.L_4:
        /*001c*/ 	.word	index@(_Z22sortManager_extraSlicePiiiiiii)
        /*0020*/ 	.word	0x00000014


	//----- nvinfo : EIATTR_FRAME_SIZE
	.align		4
.L_5:
        /*0024*/ 	.byte	0x04, 0x11
        /*0026*/ 	.short	(.L_7 - .L_6)
	.align		4
.L_6:
        /*0028*/ 	.word	index@(_Z22sortManager_extraSlicePiiiiiii)
        /*002c*/ 	.word	0x00000000


	//----- nvinfo : EIATTR_MIN_STACK_SIZE
	.align		4
.L_7:
        /*0030*/ 	.byte	0x04, 0x12
        /*0032*/ 	.short	(.L_9 - .L_8)
	.align		4
.L_8:
        /*0034*/ 	.word	index@(_Z22sortManager_extraSlicePiiiiiii)
        /*0038*/ 	.word	0x00000000


	//----- nvinfo : EIATTR_MIN_STACK_SIZE
	.align		4
.L_9:
        /*003c*/ 	.byte	0x04, 0x12
        /*003e*/ 	.short	(.L_11 - .L_10)
	.align		4
.L_10:
        /*0040*/ 	.word	index@(_Z11sortManagerPiiiii)
        /*0044*/ 	.word	0x00000000
.L_11:


//--------------------- .nv.compat                --------------------------
	.section	.nv.compat,"",@"SHT_CUDA_COMPAT_INFO"
	.align	4
        /*0000*/ 	.byte	0x02, 0x09, 0x00, 0x00, 0x02, 0x02, 0x01, 0x00, 0x02, 0x05, 0x05, 0x00, 0x03, 0x07, 0x01, 0x01
        /*0010*/ 	.byte	0x02, 0x03, 0x00, 0x00, 0x02, 0x06, 0x01, 0x00, 0x04, 0x0b, 0x08, 0x00, 0x09, 0x00, 0x00, 0x00
        /*0020*/ 	.byte	0x00, 0x00, 0x00, 0x00


//--------------------- .nv.info._Z22sortManager_extraSlicePiiiiiii --------------------------
	.section	.nv.info._Z22sortManager_extraSlicePiiiiiii,"",@"SHT_CUDA_INFO"
	.sectionflags	@""
	.align	4


	//----- nvinfo : EIATTR_CUDA_API_VERSION
	.align		4
        /*0000*/ 	.byte	0x04, 0x37
        /*0002*/ 	.short	(.L_13 - .L_12)
.L_12:
        /*0004*/ 	.word	0x00000082


	//----- nvinfo : EIATTR_KPARAM_INFO
	.align		4
.L_13:
        /*0008*/ 	.byte	0x04, 0x17
        /*000a*/ 	.short	(.L_15 - .L_14)
.L_14:
        /*000c*/ 	.word	0x00000000
        /*0010*/ 	.short	0x0006
        /*0012*/ 	.short	0x001c
        /*0014*/ 	.byte	0x00, 0xf0, 0x11, 0x00


	//----- nvinfo : EIATTR_KPARAM_INFO
	.align		4
.L_15:
        /*0018*/ 	.byte	0x04, 0x17
        /*001a*/ 	.short	(.L_17 - .L_16)
.L_16:
        /*001c*/ 	.word	0x00000000
        /*0020*/ 	.short	0x0005
        /*0022*/ 	.short	0x0018
        /*0024*/ 	.byte	0x00, 0xf0, 0x11, 0x00


	//----- nvinfo : EIATTR_KPARAM_INFO
	.align		4
.L_17:
        /*0028*/ 	.byte	0x04, 0x17
        /*002a*/ 	.short	(.L_19 - .L_18)
.L_18:
        /*002c*/ 	.word	0x00000000
        /*0030*/ 	.short	0x0004
        /*0032*/ 	.short	0x0014
        /*0034*/ 	.byte	0x00, 0xf0, 0x11, 0x00


	//----- nvinfo : EIATTR_KPARAM_INFO
	.align		4
.L_19:
        /*0038*/ 	.byte	0x04, 0x17
        /*003a*/ 	.short	(.L_21 - .L_20)
.L_20:
        /*003c*/ 	.word	0x00000000
        /*0040*/ 	.short	0x0003
        /*0042*/ 	.short	0x0010
        /*0044*/ 	.byte	0x00, 0xf0, 0x11, 0x00


	//----- nvinfo : EIATTR_KPARAM_INFO
	.align		4
.L_21:
        /*0048*/ 	.byte	0x04, 0x17
        /*004a*/ 	.short	(.L_23 - .L_22)
.L_22:
        /*004c*/ 	.word	0x00000000
        /*0050*/ 	.short	0x0002
        /*0052*/ 	.short	0x000c
        /*0054*/ 	.byte	0x00, 0xf0, 0x11, 0x00


	//----- nvinfo : EIATTR_KPARAM_INFO
	.align		4
.L_23:
        /*0058*/ 	.byte	0x04, 0x17
        /*005a*/ 	.short	(.L_25 - .L_24)
.L_24:
        /*005c*/ 	.word	0x00000000
        /*0060*/ 	.short	0x0001
        /*0062*/ 	.short	0x0008
        /*0064*/ 	.byte	0x00, 0xf0, 0x11, 0x00


	//----- nvinfo : EIATTR_KPARAM_INFO
	.align		4
.L_25:
        /*0068*/ 	.byte	0x04, 0x17
        /*006a*/ 	.short	(.L_27 - .L_26)
.L_26:
        /*006c*/ 	.word	0x00000000
        /*0070*/ 	.short	0x0000
        /*0072*/ 	.short	0x0000
        /*0074*/ 	.byte	0x00, 0xf5, 0x21, 0x00


	//----- nvinfo : EIATTR_SPARSE_MMA_MASK
	.align		4
.L_27:
        /*0078*/ 	.byte	0x03, 0x50
        /*007a*/ 	.short	0x0000


	//----- nvinfo : EIATTR_MAXREG_COUNT
	.align		4
        /*007c*/ 	.byte	0x03, 0x1b
        /*007e*/ 	.short	0x00ff


	//----- nvinfo : EIATTR_NUM_BARRIERS
	.align		4
        /*0080*/ 	.byte	0x02, 0x4c
        /*0082*/ 	.byte	0x01
	.zero		1


	//----- nvinfo : EIATTR_MERCURY_ISA_VERSION
	.align		4
        /*0084*/ 	.byte	0x03, 0x5f
        /*0086*/ 	.short	0x0101


	//----- nvinfo : EIATTR_VRC_CTA_INIT_COUNT
	.align		4
        /*0088*/ 	.byte	0x02, 0x4a
	.zero		1
	.zero		1


	//----- nvinfo : EIATTR_EXIT_INSTR_OFFSETS
	.align		4
        /*008c*/ 	.byte	0x04, 0x1c
        /*008e*/ 	.short	(.L_29 - .L_28)


	//   ....[0]....
.L_28:
        /*0090*/ 	.word	0x000002e0


	//   ....[1]....
        /*0094*/ 	.word	0x000007b0


	//   ....[2]....
        /*0098*/ 	.word	0x000007f0


	//   ....[3]....
        /*009c*/ 	.word	0x00000ce0


	//   ....[4]....
        /*00a0*/ 	.word	0x00000d00


	//   ....[5]....
        /*00a4*/ 	.word	0x000011f0


	//----- nvinfo : EIATTR_CRS_STACK_SIZE
	.align		4
.L_29:
        /*00a8*/ 	.byte	0x04, 0x1e
        /*00aa*/ 	.short	(.L_31 - .L_30)
.L_30:
        /*00ac*/ 	.word	0x00000000


	//----- nvinfo : EIATTR_CBANK_PARAM_SIZE
	.align		4
.L_31:
        /*00b0*/ 	.byte	0x03, 0x19
        /*00b2*/ 	.short	0x0020


	//----- nvinfo : EIATTR_PARAM_CBANK
	.align		4
        /*00b4*/ 	.byte	0x04, 0x0a
        /*00b6*/ 	.short	(.L_33 - .L_32)
	.align		4
.L_32:
        /*00b8*/ 	.word	index@(.nv.constant0._Z22sortManager_extraSlicePiiiiiii)
        /*00bc*/ 	.short	0x0380
        /*00be*/ 	.short	0x0020


	//----- nvinfo : EIATTR_SW_WAR
	.align		4
.L_33:
        /*00c0*/ 	.byte	0x04, 0x36
        /*00c2*/ 	.short	(.L_35 - .L_34)
.L_34:
        /*00c4*/ 	.word	0x00000008
.L_35:


//--------------------- .nv.info._Z11sortManagerPiiiii --------------------------
	.section	.nv.info._Z11sortManagerPiiiii,"",@"SHT_CUDA_INFO"
	.sectionflags	@""
	.align	4


	//----- nvinfo : EIATTR_CUDA_API_VERSION
	.align		4
        /*0000*/ 	.byte	0x04, 0x37
        /*0002*/ 	.short	(.L_37 - .L_36)
.L_36:
        /*0004*/ 	.word	0x00000082


	//----- nvinfo : EIATTR_KPARAM_INFO
	.align		4
.L_37:
        /*0008*/ 	.byte	0x04, 0x17
        /*000a*/ 	.short	(.L_39 - .L_38)
.L_38:
        /*000c*/ 	.word	0x00000000
        /*0010*/ 	.short	0x0004
        /*0012*/ 	.short	0x0014
        /*0014*/ 	.byte	0x00, 0xf0, 0x11, 0x00


	//----- nvinfo : EIATTR_KPARAM_INFO
	.align		4
.L_39:
        /*0018*/ 	.byte	0x04, 0x17
        /*001a*/ 	.short	(.L_41 - .L_40)
.L_40:
        /*001c*/ 	.word	0x00000000
        /*0020*/ 	.short	0x0003
        /*0022*/ 	.short	0x0010
        /*0024*/ 	.byte	0x00, 0xf0, 0x11, 0x00


	//----- nvinfo : EIATTR_KPARAM_INFO
	.align		4
.L_41:
        /*0028*/ 	.byte	0x04, 0x17
        /*002a*/ 	.short	(.L_43 - .L_42)
.L_42:
        /*002c*/ 	.word	0x00000000
        /*0030*/ 	.short	0x0002
        /*0032*/ 	.short	0x000c
        /*0034*/ 	.byte	0x00, 0xf0, 0x11, 0x00


	//----- nvinfo : EIATTR_KPARAM_INFO
	.align		4
.L_43:
        /*0038*/ 	.byte	0x04, 0x17
        /*003a*/ 	.short	(.L_45 - .L_44)
.L_44:
        /*003c*/ 	.word	0x00000000
        /*0040*/ 	.short	0x0001
        /*0042*/ 	.short	0x0008
        /*0044*/ 	.byte	0x00, 0xf0, 0x11, 0x00


	//----- nvinfo : EIATTR_KPARAM_INFO
	.align		4
.L_45:
        /*0048*/ 	.byte	0x04, 0x17
        /*004a*/ 	.short	(.L_47 - .L_46)
.L_46:
        /*004c*/ 	.word	0x00000000
        /*0050*/ 	.short	0x0000
        /*0052*/ 	.short	0x0000
        /*0054*/ 	.byte	0x00, 0xf5, 0x21, 0x00


	//----- nvinfo : EIATTR_SPARSE_MMA_MASK
	.align		4
.L_47:
        /*0058*/ 	.byte	0x03, 0x50
        /*005a*/ 	.short	0x0000


	//----- nvinfo : EIATTR_MAXREG_COUNT
	.align		4
        /*005c*/ 	.byte	0x03, 0x1b
        /*005e*/ 	.short	0x00ff


	//----- nvinfo : EIATTR_NUM_BARRIERS
	.align		4
        /*0060*/ 	.byte	0x02, 0x4c
        /*0062*/ 	.byte	0x01
	.zero		1


	//----- nvinfo : EIATTR_MERCURY_ISA_VERSION
	.align		4
        /*0064*/ 	.byte	0x03, 0x5f
        /*0066*/ 	.short	0x0101


	//----- nvinfo : EIATTR_VRC_CTA_INIT_COUNT
	.align		4
        /*0068*/ 	.byte	0x02, 0x4a
	.zero		1
	.zero		1


	//----- nvinfo : EIATTR_EXIT_INSTR_OFFSETS
	.align		4
        /*006c*/ 	.byte	0x04, 0x1c
        /*006e*/ 	.short	(.L_49 - .L_48)


	//   ....[0]....
.L_48:
        /*0070*/ 	.word	0x000001b0


	//   ....[1]....
        /*0074*/ 	.word	0x000006b0


	//----- nvinfo : EIATTR_CRS_STACK_SIZE
	.align		4
.L_49:
        /*0078*/ 	.byte	0x04, 0x1e
        /*007a*/ 	.short	(.L_51 - .L_50)
.L_50:
        /*007c*/ 	.word	0x00000000


	//----- nvinfo : EIATTR_CBANK_PARAM_SIZE
	.align		4
.L_51:
        /*0080*/ 	.byte	0x03, 0x19
        /*0082*/ 	.short	0x0018


	//----- nvinfo : EIATTR_PARAM_CBANK
	.align		4
        /*0084*/ 	.byte	0x04, 0x0a
        /*0086*/ 	.short	(.L_53 - .L_52)
	.align		4
.L_52:
        /*0088*/ 	.word	index@(.nv.constant0._Z11sortManagerPiiiii)
        /*008c*/ 	.short	0x0380
        /*008e*/ 	.short	0x0018


	//----- nvinfo : EIATTR_SW_WAR
	.align		4
.L_53:
        /*0090*/ 	.byte	0x04, 0x36
        /*0092*/ 	.short	(.L_55 - .L_54)
.L_54:
        /*0094*/ 	.word	0x00000008
.L_55:


//--------------------- .nv.callgraph             --------------------------
	.section	.nv.callgraph,"",@"SHT_CUDA_CALLGRAPH"
	.align	4
	.sectionentsize	8
	.align		4
        /*0000*/ 	.word	0x00000000
	.align		4
        /*0004*/ 	.word	0xffffffff
	.align		4
        /*0008*/ 	.word	0x00000000
	.align		4
        /*000c*/ 	.word	0xfffffffe
	.align		4
        /*0010*/ 	.word	0x00000000
	.align		4
        /*0014*/ 	.word	0xfffffffd
	.align		4
        /*0018*/ 	.word	0x00000000
	.align		4
        /*001c*/ 	.word	0xfffffffc


//--------------------- .text._Z22sortManager_extraSlicePiiiiiii --------------------------
	.section	.text._Z22sortManager_extraSlicePiiiiiii,"ax",@progbits
	.align	128
        .global         _Z22sortManager_extraSlicePiiiiiii
        .type           _Z22sortManager_extraSlicePiiiiiii,@function
        .size           _Z22sortManager_extraSlicePiiiiiii,(.L_x_60 - _Z22sortManager_extraSlicePiiiiiii)
        .other          _Z22sortManager_extraSlicePiiiiiii,@"STO_CUDA_ENTRY STV_DEFAULT"
_Z22sortManager_extraSlicePiiiiiii:
.text._Z22sortManager_extraSlicePiiiiiii:
[----:B------:R-:W-:Y:S01]  /*0000*/  LDC R1, c[0x0][0x37c] ;  /* 0x0000df00ff017b82 */ /* 0x000fe20000000800 */
[----:B------:R-:W0:Y:S07]  /*0010*/  S2R R0, SR_TID.X ;  /* 0x0000000000007919 */ /* 0x000e2e0000002100 */
[----:B------:R-:W1:Y:S01]  /*0020*/  S2UR UR5, SR_CTAID.X ;  /* 0x00000000000579c3 */ /* 0x000e620000002500 */
[----:B------:R-:W2:Y:S01]  /*0030*/  LDCU.64 UR12, c[0x0][0x388] ;  /* 0x00007100ff0c77ac */ /* 0x000ea20008000a00 */
[----:B------:R-:W3:Y:S06]  /*0040*/  LDCU UR7, c[0x0][0x394] ;  /* 0x00007280ff0777ac */ /* 0x000eec0008000800 */
[----:B------:R-:W4:Y:S01]  /*0050*/  LDC R11, c[0x0][0x39c] ;  /* 0x0000e700ff0b7b82 */ /* 0x000f220000000800 */
[----:B------:R-:W5:Y:S07]  /*0060*/  LDCU.64 UR10, c[0x0][0x358] ;  /* 0x00006b00ff0a77ac */ /* 0x000f6e0008000a00 */
[----:B------:R-:W3:Y:S01]  /*0070*/  LDC R17, c[0x0][0x390] ;  /* 0x0000e400ff117b82 */ /* 0x000ee20000000800 */
[----:B--2---:R-:W-:-:S07]  /*0080*/  UIADD3 UR4, UPT, UPT, UR13, UR12, URZ ;  /* 0x0000000c0d047290 */ /* 0x004fce000fffe0ff */
[----:B------:R-:W2:Y:S01]  /*0090*/  LDC.64 R6, c[0x0][0x380] ;  /* 0x0000e000ff067b82 */ /* 0x000ea20000000a00 */
[----:B-1----:R-:W-:Y:S02]  /*00a0*/  UIMAD UR8, UR4, UR5, URZ ;  /* 0x00000005040872a4 */ /* 0x002fe4000f8e02ff */
[----:B0-----:R-:W-:-:S04]  /*00b0*/  ISETP.GE.U32.AND P2, PT, R0, UR4, PT ;  /* 0x0000000400007c0c */ /* 0x001fc8000bf46070 */
[C---:B------:R-:W-:Y:S01]  /*00c0*/  VIADD R5, R0.reuse, UR8 ;  /* 0x0000000800057c36 */ /* 0x040fe20008000000 */
[C---:B----4-:R-:W-:Y:S01]  /*00d0*/  ISETP.NE.AND P1, PT, R11.reuse, UR5, PT ;  /* 0x000000050b007c0c */ /* 0x050fe2000bf25270 */
[----:B------:R-:W-:Y:S01]  /*00e0*/  IMAD R9, R11, UR4, R0 ;  /* 0x000000040b097c24 */ /* 0x000fe2000f8e0200 */
[----:B------:R-:W-:Y:S01]  /*00f0*/  BAR.SYNC.DEFER_BLOCKING 0x0 ;  /* 0x0000000000007b1d */ /* 0x000fe20000010000 */
[C---:B------:R-:W-:Y:S02]  /*0100*/  ISETP.GE.U32.AND P3, PT, R0.reuse, UR12, PT ;  /* 0x0000000c00007c0c */ /* 0x040fe4000bf66070 */
[C---:B------:R-:W-:Y:S01]  /*0110*/  ISETP.LT.U32.OR P2, PT, R0.reuse, UR12, P2 ;  /* 0x0000000c00007c0c */ /* 0x040fe20009741470 */
[----:B---3--:R-:W-:Y:S01]  /*0120*/  VIADD R3, R17, UR7 ;  /* 0x0000000711037c36 */ /* 0x008fe20008000000 */
[CC--:B------:R-:W-:Y:S02]  /*0130*/  ISETP.LT.U32.OR P0, PT, R0.reuse, R17.reuse, P1 ;  /* 0x000000110000720c */ /* 0x0c0fe40000f01470 */
[----:B------:R-:W-:-:S02]  /*0140*/  ISETP.GE.U32.OR P1, PT, R0, R17, P1 ;  /* 0x000000110000720c */ /* 0x000fc40000f26470 */
[----:B------:R-:W-:Y:S01]  /*0150*/  ISETP.GE.U32.OR P0, PT, R0, R3, P0 ;  /* 0x000000030000720c */ /* 0x000fe20000706470 */
[----:B--2---:R-:W-:-:S04]  /*0160*/  IMAD.WIDE.U32 R4, R5, 0x4, R6 ;  /* 0x0000000405047825 */ /* 0x004fc800078e0006 */
[----:B------:R-:W-:Y:S02]  /*0170*/  IMAD.WIDE.U32 R6, R9, 0x4, R6 ;  /* 0x0000000409067825 */ /* 0x000fe400078e0006 */
[----:B-----5:R-:W2:Y:S04]  /*0180*/  @!P3 LDG.E R9, desc[UR10][R4.64] ;  /* 0x0000000a0409b981 */ /* 0x020ea8000c1e1900 */
[----:B------:R0:W3:Y:S04]  /*0190*/  @!P2 LDG.E R8, desc[UR10][R4.64] ;  /* 0x0000000a0408a981 */ /* 0x0000e8000c1e1900 */
[----:B------:R-:W4:Y:S04]  /*01a0*/  @!P1 LDG.E R13, desc[UR10][R6.64] ;  /* 0x0000000a060d9981 */ /* 0x000f28000c1e1900 */
[----:B------:R-:W5:Y:S01]  /*01b0*/  @!P0 LDG.E R10, desc[UR10][R6.64] ;  /* 0x0000000a060a8981 */ /* 0x000f62000c1e1900 */
[----:B------:R-:W1:Y:S01]  /*01c0*/  S2UR UR6, SR_CgaCtaId ;  /* 0x00000000000679c3 */ /* 0x000e620000008800 */
[----:B------:R-:W-:Y:S01]  /*01d0*/  ISETP.NE.AND P4, PT, R11, UR5, PT ;  /* 0x000000050b007c0c */ /* 0x000fe2000bf85270 */
[----:B------:R-:W-:Y:S01]  /*01e0*/  UMOV UR5, 0x400 ;  /* 0x0000040000057882 */ /* 0x000fe20000000000 */
[----:B------:R-:W-:-:S02]  /*01f0*/  @!P2 VIADD R11, R0, -UR12 ;  /* 0x8000000c000bac36 */ /* 0x000fc40008000000 */
[----:B------:R-:W-:Y:S01]  /*0200*/  SEL R2, R17, UR12, !P4 ;  /* 0x0000000c11027c07 */ /* 0x000fe2000e000000 */
[----:B------:R-:W-:Y:S01]  /*0210*/  @!P0 IMAD.IADD R15, R0, 0x1, -R17 ;  /* 0x00000001000f8824 */ /* 0x000fe200078e0a11 */
[----:B-1----:R-:W-:-:S06]  /*0220*/  ULEA UR5, UR6, UR5, 0x18 ;  /* 0x0000000506057291 */ /* 0x002fcc000f8ec0ff */
[----:B------:R-:W-:Y:S02]  /*0230*/  LEA R2, R2, UR5, 0x2 ;  /* 0x0000000502027c11 */ /* 0x000fe4000f8e10ff */
[----:B0-----:R-:W-:-:S03]  /*0240*/  LEA R4, R0, UR5, 0x2 ;  /* 0x0000000500047c11 */ /* 0x001fc6000f8e10ff */
[--C-:B------:R-:W-:Y:S02]  /*0250*/  @!P2 IMAD R11, R11, 0x4, R2.reuse ;  /* 0x000000040b0ba824 */ /* 0x100fe400078e0202 */
[----:B------:R-:W-:Y:S01]  /*0260*/  @!P0 IMAD R15, R15, 0x4, R2 ;  /* 0x000000040f0f8824 */ /* 0x000fe200078e0202 */
[----:B--2---:R0:W-:Y:S04]  /*0270*/  @!P3 STS [R4], R9 ;  /* 0x000000090400b388 */ /* 0x0041e80000000800 */
[----:B---3--:R0:W-:Y:S04]  /*0280*/  @!P2 STS [R11], R8 ;  /* 0x000000080b00a388 */ /* 0x0081e80000000800 */
[----:B----4-:R0:W-:Y:S04]  /*0290*/  @!P1 STS [R4], R13 ;  /* 0x0000000d04009388 */ /* 0x0101e80000000800 */
[----:B-----5:R0:W-:Y:S01]  /*02a0*/  @!P0 STS [R15], R10 ;  /* 0x0000000a0f008388 */ /* 0x0201e20000000800 */
[----:B------:R-:W-:Y:S06]  /*02b0*/  BAR.SYNC.DEFER_BLOCKING 0x0 ;  /* 0x0000000000007b1d */ /* 0x000fec0000010000 */
[----:B------:R-:W-:Y:S05]  /*02c0*/  @!P4 BRA `(.L_x_0) ;  /* 0x00000004003cc947 */ /* 0x000fea0003800000 */
[----:B------:R-:W-:-:S13]  /*02d0*/  ISETP.GE.AND P0, PT, R0, UR4, PT ;  /* 0x0000000400007c0c */ /* 0x000fda000bf06270 */
[----:B------:R-:W-:Y:S05]  /*02e0*/  @P0 EXIT ;  /* 0x000000000000094d */ /* 0x000fea0003800000 */
[----:B------:R-:W1:Y:S01]  /*02f0*/  LDCU UR6, c[0x0][0x360] ;  /* 0x00006c00ff0677ac */ /* 0x000e620008000800 */
[----:B------:R-:W1:Y:S02]  /*0300*/  LDCU UR7, c[0x0][0x370] ;  /* 0x00006e00ff0777ac */ /* 0x000e640008000800 */
[----:B-1----:R-:W-:-:S12]  /*0310*/  UIMAD UR6, UR6, UR7, URZ ;  /* 0x00000007060672a4 */ /* 0x002fd8000f8e02ff */
.L_x_14:
[----:B-1----:R-:W1:Y:S01]  /*0320*/  LDCU UR7, c[0x0][0x388] ;  /* 0x00007100ff0777ac */ /* 0x002e620008000800 */
[----:B--2---:R-:W2:Y:S01]  /*0330*/  LDC R12, c[0x0][0x38c] ;  /* 0x0000e300ff0c7b82 */ /* 0x004ea20000000800 */
[----:B------:R-:W-:Y:S07]  /*0340*/  BSSY.RECONVERGENT B1, `(.L_x_1) ;  /* 0x000002a000017945 */ /* 0x000fee0003800200 */
[----:B0-----:R-:W0:Y:S01]  /*0350*/  LDC R13, c[0x0][0x388] ;  /* 0x0000e200ff0d7b82 */ /* 0x001e220000000800 */
[C---:B-1-3--:R-:W-:Y:S01]  /*0360*/  VIADD R3, R0.reuse, -UR7 ;  /* 0x8000000700037c36 */ /* 0x04afe20008000000 */
[----:B------:R-:W-:-:S02]  /*0370*/  ISETP.GT.AND P0, PT, R0, UR7, PT ;  /* 0x0000000700007c0c */ /* 0x000fc4000bf04270 */
[----:B------:R-:W-:Y:S02]  /*0380*/  VIMNMX R4, PT, PT, R0, UR7, PT ;  /* 0x0000000700047c48 */ /* 0x000fe4000bfe0100 */
[----:B------:R-:W-:-:S05]  /*0390*/  SEL R3, R3, RZ, P0 ;  /* 0x000000ff03037207 */ /* 0x000fca0000000000 */
[----:B------:R-:W-:-:S07]  /*03a0*/  IMAD.MOV.U32 R5, RZ, RZ, R3 ;  /* 0x000000ffff057224 */ /* 0x000fce00078e0003 */
.L_x_8:
[----:B------:R-:W-:Y:S01]  /*03b0*/  BSSY.RECONVERGENT B2, `(.L_x_2) ;  /* 0x0000019000027945 */ /* 0x000fe20003800200 */
.L_x_6:
[----:B------:R-:W-:Y:S01]  /*03c0*/  IMAD.IADD R6, R4, 0x1, -R3 ;  /* 0x0000000104067824 */ /* 0x000fe200078e0a03 */
[----:B------:R-:W-:Y:S04]  /*03d0*/  BSSY.RELIABLE B0, `(.L_x_3) ;  /* 0x0000014000007945 */ /* 0x000fe80003800100 */
[----:B------:R-:W-:-:S04]  /*03e0*/  IABS R6, R6 ;  /* 0x0000000600067213 */ /* 0x000fc80000000000 */
[----:B------:R-:W-:-:S04]  /*03f0*/  LEA.HI R6, R6, R6, RZ, 0x1 ;  /* 0x0000000606067211 */ /* 0x000fc800078f08ff */
[----:B------:R-:W-:-:S05]  /*0400*/  SHF.R.S32.HI R6, RZ, 0x1, R6 ;  /* 0x00000001ff067819 */ /* 0x000fca0000011406 */
[--C-:B------:R-:W-:Y:S02]  /*0410*/  IMAD.IADD R9, R5, 0x1, R6.reuse ;  /* 0x0000000105097824 */ /* 0x100fe400078e0206 */
[----:B------:R-:W-:-:S03]  /*0420*/  IMAD.IADD R8, R4, 0x1, -R6 ;  /* 0x0000000104087824 */ /* 0x000fc600078e0a06 */
[----:B--2---:R-:W-:-:S04]  /*0430*/  ISETP.GT.AND P0, PT, R9, R12, PT ;  /* 0x0000000c0900720c */ /* 0x004fc80003f04270 */
[----:B------:R-:W-:-:S13]  /*0440*/  ISETP.LT.OR P0, PT, R8, RZ, P0 ;  /* 0x000000ff0800720c */ /* 0x000fda0000701670 */
[----:B------:R-:W-:Y:S05]  /*0450*/  @P0 BRA `(.L_x_4) ;  /* 0x00000000002c0947 */ /* 0x000fea0003800000 */
[C---:B------:R-:W-:Y:S01]  /*0460*/  ISETP.NE.AND P0, PT, R9.reuse, RZ, PT ;  /* 0x000000ff0900720c */ /* 0x040fe20003f05270 */
[----:B------:R-:W-:Y:S01]  /*0470*/  IMAD R11, R9, 0x4, R2 ;  /* 0x00000004090b7824 */ /* 0x000fe200078e0202 */
[C---:B------:R-:W-:Y:S02]  /*0480*/  LEA R10, R8.reuse, UR5, 0x2 ;  /* 0x00000005080a7c11 */ /* 0x040fe4000f8e10ff */
[----:B0-----:R-:W-:-:S13]  /*0490*/  ISETP.EQ.OR P0, PT, R8, R13, !P0 ;  /* 0x0000000d0800720c */ /* 0x001fda0004702670 */
[----:B------:R-:W-:Y:S05]  /*04a0*/  @P0 BREAK.RELIABLE B0 ;  /* 0x0000000000000942 */ /* 0x000fea0003800100 */
[----:B------:R-:W-:Y:S05]  /*04b0*/  @P0 BRA `(.L_x_5) ;  /* 0x0000000000200947 */ /* 0x000fea0003800000 */
[----:B------:R-:W-:Y:S04]  /*04c0*/  LDS R6, [R10] ;  /* 0x000000000a067984 */ /* 0x000fe80000000800 */
[----:B------:R-:W0:Y:S02]  /*04d0*/  LDS R7, [R11+-0x4] ;  /* 0xfffffc000b077984 */ /* 0x000e240000000800 */
[----:B0-----:R-:W-:-:S13]  /*04e0*/  ISETP.GT.AND P0, PT, R6, R7, PT ;  /* 0x000000070600720c */ /* 0x001fda0003f04270 */
[----:B------:R-:W-:Y:S05]  /*04f0*/  @P0 BREAK.RELIABLE B0 ;  /* 0x0000000000000942 */ /* 0x000fea0003800100 */
[----:B------:R-:W-:Y:S05]  /*0500*/  @P0 BRA `(.L_x_5) ;  /* 0x00000000000c0947 */ /* 0x000fea0003800000 */
.L_x_4:
[----:B------:R-:W-:Y:S05]  /*0510*/  BSYNC.RELIABLE B0 ;  /* 0x0000000000007941 */ /* 0x000fea0003800100 */
.L_x_3:
[----:B------:R-:W-:Y:S01]  /*0520*/  VIADD R3, R8, 0x1 ;  /* 0x0000000108037836 */ /* 0x000fe20000000000 */
[----:B------:R-:W-:Y:S06]  /*0530*/  BRA `(.L_x_6) ;  /* 0xfffffffc00a07947 */ /* 0x000fec000383ffff */
.L_x_5:
[----:B------:R-:W-:Y:S05]  /*0540*/  BSYNC.RECONVERGENT B2 ;  /* 0x0000000000027941 */ /* 0x000fea0003800200 */
.L_x_2:
[----:B------:R-:W-:-:S04]  /*0550*/  ISETP.NE.AND P0, PT, R8, RZ, PT ;  /* 0x000000ff0800720c */ /* 0x000fc80003f05270 */
[----:B------:R-:W-:-:S13]  /*0560*/  ISETP.EQ.OR P0, PT, R9, R12, !P0 ;  /* 0x0000000c0900720c */ /* 0x000fda0004702670 */
[----:B------:R-:W-:Y:S05]  /*0570*/  @P0 BRA `(.L_x_7) ;  /* 0x0000000000180947 */ /* 0x000fea0003800000 */
[----:B------:R-:W-:Y:S04]  /*0580*/  LDS R4, [R10+-0x4] ;  /* 0xfffffc000a047984 */ /* 0x000fe80000000800 */
[----:B------:R-:W0:Y:S02]  /*0590*/  LDS R5, [R11] ;  /* 0x000000000b057984 */ /* 0x000e240000000800 */
[----:B0-----:R-:W-:-:S13]  /*05a0*/  ISETP.GT.AND P0, PT, R4, R5, PT ;  /* 0x000000050400720c */ /* 0x001fda0003f04270 */
[----:B------:R-:W-:Y:S02]  /*05b0*/  @P0 VIADD R4, R8, 0xffffffff ;  /* 0xffffffff08040836 */ /* 0x000fe40000000000 */
[----:B------:R-:W-:Y:S01]  /*05c0*/  @P0 VIADD R5, R9, 0x1 ;  /* 0x0000000109050836 */ /* 0x000fe20000000000 */
[----:B------:R-:W-:Y:S06]  /*05d0*/  @P0 BRA `(.L_x_8) ;  /* 0xfffffffc00740947 */ /* 0x000fec000383ffff */
.L_x_7:
[----:B------:R-:W-:Y:S05]  /*05e0*/  BSYNC.RECONVERGENT B1 ;  /* 0x0000000000017941 */ /* 0x000fea0003800200 */
.L_x_1:
[----:B------:R-:W-:Y:S01]  /*05f0*/  ISETP.GE.AND P0, PT, R8, R13, PT ;  /* 0x0000000d0800720c */ /* 0x000fe20003f06270 */
[----:B------:R-:W-:-:S12]  /*0600*/  BSSY.RECONVERGENT B1, `(.L_x_9) ;  /* 0x0000017000017945 */ /* 0x000fd80003800200 */
[----:B------:R0:W1:Y:S01]  /*0610*/  @P0 LDS R3, [R11] ;  /* 0x000000000b030984 */ /* 0x0000620000000800 */
[----:B------:R-:W-:Y:S05]  /*0620*/  @P0 BRA `(.L_x_10) ;  /* 0x0000000000400947 */ /* 0x000fea0003800000 */
[----:B------:R-:W-:Y:S01]  /*0630*/  ISETP.NE.AND P0, PT, R9, R12, PT ;  /* 0x0000000c0900720c */ /* 0x000fe20003f05270 */
[----:B------:R-:W-:-:S12]  /*0640*/  BSSY.RELIABLE B2, `(.L_x_11) ;  /* 0x0000009000027945 */ /* 0x000fd80003800100 */
[----:B-1----:R1:W2:Y:S01]  /*0650*/  @!P0 LDS R3, [R10] ;  /* 0x000000000a038984 */ /* 0x0022a20000000800 */
[----:B------:R-:W-:Y:S05]  /*0660*/  @!P0 BRA `(.L_x_12) ;  /* 0x0000000000188947 */ /* 0x000fea0003800000 */
[----:B-1----:R-:W-:Y:S04]  /*0670*/  LDS R10, [R10] ;  /* 0x000000000a0a7984 */ /* 0x002fe80000000800 */
[----:B--2---:R-:W1:Y:S02]  /*0680*/  LDS R3, [R11] ;  /* 0x000000000b037984 */ /* 0x004e640000000800 */
[----:B-1----:R-:W-:-:S13]  /*0690*/  ISETP.GT.AND P0, PT, R10, R3, PT ;  /* 0x000000030a00720c */ /* 0x002fda0003f04270 */
[----:B------:R-:W-:Y:S05]  /*06a0*/  @P0 BREAK.RELIABLE B2 ;  /* 0x0000000000020942 */ /* 0x000fea0003800100 */
[----:B------:R-:W-:Y:S05]  /*06b0*/  @P0 BRA `(.L_x_10) ;  /* 0x00000000001c0947 */ /* 0x000fea0003800000 */
[----:B------:R-:W-:-:S07]  /*06c0*/  IMAD.MOV.U32 R3, RZ, RZ, R10 ;  /* 0x000000ffff037224 */ /* 0x000fce00078e000a */
.L_x_12:
[----:B------:R-:W-:Y:S05]  /*06d0*/  BSYNC.RELIABLE B2 ;  /* 0x0000000000027941 */ /* 0x000fea0003800100 */
.L_x_11:
[----:B------:R-:W3:Y:S01]  /*06e0*/  LDC.64 R4, c[0x0][0x380] ;  /* 0x0000e000ff047b82 */ /* 0x000ee20000000a00 */
[----:B------:R-:W-:-:S04]  /*06f0*/  VIADD R7, R0, UR8 ;  /* 0x0000000800077c36 */ /* 0x000fc80008000000 */
[----:B---3--:R-:W-:-:S05]  /*0700*/  IMAD.WIDE.U32 R4, R7, 0x4, R4 ;  /* 0x0000000407047825 */ /* 0x008fca00078e0004 */
[----:B--2---:R2:W-:Y:S01]  /*0710*/  STG.E desc[UR10][R4.64], R3 ;  /* 0x0000000304007986 */ /* 0x0045e2000c10190a */
[----:B------:R-:W-:Y:S05]  /*0720*/  BRA `(.L_x_13) ;  /* 0x0000000000107947 */ /* 0x000fea0003800000 */
.L_x_10:
[----:B------:R-:W2:Y:S01]  /*0730*/  LDC.64 R4, c[0x0][0x380] ;  /* 0x0000e000ff047b82 */ /* 0x000ea20000000a00 */
[----:B------:R-:W-:-:S04]  /*0740*/  VIADD R7, R0, UR8 ;  /* 0x0000000800077c36 */ /* 0x000fc80008000000 */
[----:B--2---:R-:W-:-:S05]  /*0750*/  IMAD.WIDE.U32 R4, R7, 0x4, R4 ;  /* 0x0000000407047825 */ /* 0x004fca00078e0004 */
[----:B-1----:R3:W-:Y:S02]  /*0760*/  STG.E desc[UR10][R4.64], R3 ;  /* 0x0000000304007986 */ /* 0x0027e4000c10190a */
.L_x_13:
[----:B------:R-:W-:Y:S05]  /*0770*/  BSYNC.RECONVERGENT B1 ;  /* 0x0000000000017941 */ /* 0x000fea0003800200 */
.L_x_9:
[----:B------:R-:W-:-:S05]  /*0780*/  VIADD R0, R0, UR6 ;  /* 0x0000000600007c36 */ /* 0x000fca0008000000 */
[----:B------:R-:W-:-:S13]  /*0790*/  ISETP.GE.AND P0, PT, R0, UR4, PT ;  /* 0x0000000400007c0c */ /* 0x000fda000bf06270 */
[----:B------:R-:W-:Y:S05]  /*07a0*/  @!P0 BRA `(.L_x_14) ;  /* 0xfffffff800dc8947 */ /* 0x000fea000383ffff */
[----:B------:R-:W-:Y:S05]  /*07b0*/  EXIT ;  /* 0x000000000000794d */ /* 0x000fea0003800000 */
.L_x_0:
[----:B------:R-:W-:-:S13]  /*07c0*/  ISETP.GE.AND P0, PT, R17, UR7, PT ;  /* 0x0000000711007c0c */ /* 0x000fda000bf06270 */
[----:B------:R-:W-:Y:S05]  /*07d0*/  @!P0 BRA `(.L_x_15) ;  /* 0x0000000400448947 */ /* 0x000fea0003800000 */
[----:B------:R-:W-:-:S13]  /*07e0*/  ISETP.GE.AND P0, PT, R0, R3, PT ;  /* 0x000000030000720c */ /* 0x000fda0003f06270 */
[----:B------:R-:W-:Y:S05]  /*07f0*/  @P0 EXIT ;  /* 0x000000000000094d */ /* 0x000fea0003800000 */
[----:B------:R-:W1:Y:S01]  /*0800*/  LDCU UR6, c[0x0][0x360] ;  /* 0x00006c00ff0677ac */ /* 0x000e620008000800 */
[----:B------:R-:W1:Y:S02]  /*0810*/  LDCU UR7, c[0x0][0x370] ;  /* 0x00006e00ff0777ac */ /* 0x000e640008000800 */
[----:B-1----:R-:W-:-:S12]  /*0820*/  UIMAD UR6, UR6, UR7, URZ ;  /* 0x00000007060672a4 */ /* 0x002fd8000f8e02ff */
.L_x_29:
[----:B-1----:R-:W1:Y:S01]  /*0830*/  LDCU UR7, c[0x0][0x390] ;  /* 0x00007200ff0777ac */ /* 0x002e620008000800 */
[----:B--2---:R-:W2:Y:S01]  /*0840*/  LDC R14, c[0x0][0x394] ;  /* 0x0000e500ff0e7b82 */ /* 0x004ea20000000800 */
[----:B------:R-:W-:Y:S07]  /*0850*/  BSSY.RECONVERGENT B1, `(.L_x_16) ;  /* 0x000002a000017945 */ /* 0x000fee0003800200 */
[----:B0-----:R-:W0:Y:S01]  /*0860*/  LDC R13, c[0x0][0x390] ;  /* 0x0000e400ff0d7b82 */ /* 0x001e220000000800 */
[C---:B-1-3--:R-:W-:Y:S01]  /*0870*/  VIADD R4, R0.reuse, -UR7 ;  /* 0x8000000700047c36 */ /* 0x04afe20008000000 */
[----:B------:R-:W-:-:S04]  /*0880*/  ISETP.GT.AND P0, PT, R0, UR7, PT ;  /* 0x0000000700007c0c */ /* 0x000fc8000bf04270 */
[----:B------:R-:W-:Y:S02]  /*0890*/  SEL R5, R4, RZ, P0 ;  /* 0x000000ff04057207 */ /* 0x000fe40000000000 */
[----:B------:R-:W-:-:S03]  /*08a0*/  VIMNMX R4, PT, PT, R0, UR7, PT ;  /* 0x0000000700047c48 */ /* 0x000fc6000bfe0100 */
[----:B------:R-:W-:-:S07]  /*08b0*/  IMAD.MOV.U32 R7, RZ, RZ, R5 ;  /* 0x000000ffff077224 */ /* 0x000fce00078e0005 */
.L_x_23:
[----:B------:R-:W-:Y:S01]  /*08c0*/  BSSY.RECONVERGENT B2, `(.L_x_17) ;  /* 0x0000019000027945 */ /* 0x000fe20003800200 */
.L_x_21:
        /* <DEDUP_REMOVED lines=21> */
.L_x_19:
[----:B------:R-:W-:Y:S05]  /*0a20*/  BSYNC.RELIABLE B0 ;  /* 0x0000000000007941 */ /* 0x000fea0003800100 */
.L_x_18:
[----:B------:R-:W-:Y:S01]  /*0a30*/  VIADD R7, R8, 0x1 ;  /* 0x0000000108077836 */ /* 0x000fe20000000000 */
[----:B------:R-:W-:Y:S06]  /*0a40*/  BRA `(.L_x_21) ;  /* 0xfffffffc00a07947 */ /* 0x000fec000383ffff */
.L_x_20:
[----:B------:R-:W-:Y:S05]  /*0a50*/  BSYNC.RECONVERGENT B2 ;  /* 0x0000000000027941 */ /* 0x000fea0003800200 */
.L_x_17:
        /* <DEDUP_REMOVED lines=9> */
.L_x_22:
[----:B------:R-:W-:Y:S05]  /*0af0*/  BSYNC.RECONVERGENT B1 ;  /* 0x0000000000017941 */ /* 0x000fea0003800200 */
.L_x_16:
        /* <DEDUP_REMOVED lines=14> */
.L_x_27:
[----:B------:R-:W-:Y:S05]  /*0be0*/  BSYNC.RELIABLE B2 ;  /* 0x0000000000027941 */ /* 0x000fea0003800100 */
.L_x_26:
[----:B------:R-:W3:Y:S08]  /*0bf0*/  LDC R9, c[0x0][0x39c] ;  /* 0x0000e700ff097b82 */ /* 0x000ef00000000800 */
[----:B------:R-:W4:Y:S01]  /*0c00*/  LDC.64 R4, c[0x0][0x380] ;  /* 0x0000e000ff047b82 */ /* 0x000f220000000a00 */
[----:B---3--:R-:W-:-:S04]  /*0c10*/  IMAD R9, R9, UR4, R0 ;  /* 0x0000000409097c24 */ /* 0x008fc8000f8e0200 */
[----:B----4-:R-:W-:-:S05]  /*0c20*/  IMAD.WIDE.U32 R4, R9, 0x4, R4 ;  /* 0x0000000409047825 */ /* 0x010fca00078e0004 */
[----:B--2---:R2:W-:Y:S01]  /*0c30*/  STG.E desc[UR10][R4.64], R7 ;  /* 0x0000000704007986 */ /* 0x0045e2000c10190a */
[----:B------:R-:W-:Y:S05]  /*0c40*/  BRA `(.L_x_28) ;  /* 0x0000000000147947 */ /* 0x000fea0003800000 */
.L_x_25:
[----:B------:R-:W2:Y:S08]  /*0c50*/  LDC R9, c[0x0][0x39c] ;  /* 0x0000e700ff097b82 */ /* 0x000eb00000000800 */
[----:B------:R-:W3:Y:S01]  /*0c60*/  LDC.64 R4, c[0x0][0x380] ;  /* 0x0000e000ff047b82 */ /* 0x000ee20000000a00 */
[----:B--2---:R-:W-:-:S04]  /*0c70*/  IMAD R9, R9, UR4, R0 ;  /* 0x0000000409097c24 */ /* 0x004fc8000f8e0200 */
[----:B---3--:R-:W-:-:S05]  /*0c80*/  IMAD.WIDE.U32 R4, R9, 0x4, R4 ;  /* 0x0000000409047825 */ /* 0x008fca00078e0004 */
[----:B-1----:R3:W-:Y:S02]  /*0c90*/  STG.E desc[UR10][R4.64], R7 ;  /* 0x0000000704007986 */ /* 0x0027e4000c10190a */
.L_x_28:
[----:B------:R-:W-:Y:S05]  /*0ca0*/  BSYNC.RECONVERGENT B1 ;  /* 0x0000000000017941 */ /* 0x000fea0003800200 */
.L_x_24:
[----:B------:R-:W-:-:S05]  /*0cb0*/  VIADD R0, R0, UR6 ;  /* 0x0000000600007c36 */ /* 0x000fca0008000000 */
[----:B------:R-:W-:-:S13]  /*0cc0*/  ISETP.GE.AND P0, PT, R0, R3, PT ;  /* 0x000000030000720c */ /* 0x000fda0003f06270 */
[----:B------:R-:W-:Y:S05]  /*0cd0*/  @!P0 BRA `(.L_x_29) ;  /* 0xfffffff800d48947 */ /* 0x000fea000383ffff */
[----:B------:R-:W-:Y:S05]  /*0ce0*/  EXIT ;  /* 0x000000000000794d */ /* 0x000fea0003800000 */
.L_x_15:
[----:B------:R-:W-:-:S13]  /*0cf0*/  ISETP.GE.AND P0, PT, R0, R3, PT ;  /* 0x000000030000720c */ /* 0x000fda0003f06270 */
[----:B------:R-:W-:Y:S05]  /*0d00*/  @P0 EXIT ;  /* 0x000000000000094d */ /* 0x000fea0003800000 */
[----:B------:R-:W1:Y:S01]  /*0d10*/  LDCU UR6, c[0x0][0x360] ;  /* 0x00006c00ff0677ac */ /* 0x000e620008000800 */
[----:B------:R-:W1:Y:S02]  /*0d20*/  LDCU UR7, c[0x0][0x370] ;  /* 0x00006e00ff0777ac */ /* 0x000e640008000800 */
[----:B-1----:R-:W-:-:S12]  /*0d30*/  UIMAD UR6, UR6, UR7, URZ ;  /* 0x00000007060672a4 */ /* 0x002fd8000f8e02ff */
.L_x_43:
[----:B-1----:R-:W1:Y:S01]  /*0d40*/  LDCU UR7, c[0x0][0x394] ;  /* 0x00007280ff0777ac */ /* 0x002e620008000800 */
[----:B0-----:R-:W0:Y:S01]  /*0d50*/  LDC R13, c[0x0][0x390] ;  /* 0x0000e400ff0d7b82 */ /* 0x001e220000000800 */
[----:B------:R-:W-:Y:S07]  /*0d60*/  BSSY.RECONVERGENT B1, `(.L_x_30) ;  /* 0x000002a000017945 */ /* 0x000fee0003800200 */
[----:B--2---:R-:W2:Y:S01]  /*0d70*/  LDC R14, c[0x0][0x394] ;  /* 0x0000e500ff0e7b82 */ /* 0x004ea20000000800 */
[C---:B-1----:R-:W-:Y:S01]  /*0d80*/  VIADD R4, R0.reuse, -UR7 ;  /* 0x8000000700047c36 */ /* 0x042fe20008000000 */
[----:B------:R-:W-:-:S04]  /*0d90*/  ISETP.GT.AND P0, PT, R0, UR7, PT ;  /* 0x0000000700007c0c */ /* 0x000fc8000bf04270 */
[----:B------:R-:W-:Y:S02]  /*0da0*/  SEL R5, R4, RZ, P0 ;  /* 0x000000ff04057207 */ /* 0x000fe40000000000 */
[----:B------:R-:W-:-:S03]  /*0db0*/  VIMNMX R4, PT, PT, R0, UR7, PT ;  /* 0x0000000700047c48 */ /* 0x000fc6000bfe0100 */
[----:B------:R-:W-:-:S07]  /*0dc0*/  IMAD.MOV.U32 R7, RZ, RZ, R5 ;  /* 0x000000ffff077224 */ /* 0x000fce00078e0005 */
.L_x_37:
[----:B------:R-:W-:Y:S01]  /*0dd0*/  BSSY.RECONVERGENT B2, `(.L_x_31) ;  /* 0x0000019000027945 */ /* 0x000fe20003800200 */
.L_x_35:
[----:B------:R-:W-:Y:S01]  /*0de0*/  IMAD.IADD R6, R4, 0x1, -R7 ;  /* 0x0000000104067824 */ /* 0x000fe200078e0a07 */
[----:B------:R-:W-:Y:S04]  /*0df0*/  BSSY.RELIABLE B0, `(.L_x_32) ;  /* 0x0000014000007945 */ /* 0x000fe80003800100 */
[----:B------:R-:W-:-:S04]  /*0e00*/  IABS R6, R6 ;  /* 0x0000000600067213 */ /* 0x000fc80000000000 */
[----:B------:R-:W-:-:S04]  /*0e10*/  LEA.HI R6, R6, R6, RZ, 0x1 ;  /* 0x0000000606067211 */ /* 0x000fc800078f08ff */
[----:B------:R-:W-:-:S05]  /*0e20*/  SHF.R.S32.HI R6, RZ, 0x1, R6 ;  /* 0x00000001ff067819 */ /* 0x000fca0000011406 */
[--C-:B------:R-:W-:Y:S02]  /*0e30*/  IMAD.IADD R8, R5, 0x1, R6.reuse ;  /* 0x0000000105087824 */ /* 0x100fe400078e0206 */
[----:B------:R-:W-:-:S03]  /*0e40*/  IMAD.IADD R11, R4, 0x1, -R6 ;  /* 0x00000001040b7824 */ /* 0x000fc600078e0a06 */
[----:B0-----:R-:W-:-:S04]  /*0e50*/  ISETP.GT.AND P0, PT, R8, R13, PT ;  /* 0x0000000d0800720c */ /* 0x001fc80003f04270 */
[----:B------:R-:W-:-:S13]  /*0e60*/  ISETP.LT.OR P0, PT, R11, RZ, P0 ;  /* 0x000000ff0b00720c */ /* 0x000fda0000701670 */
[----:B------:R-:W-:Y:S05]  /*0e70*/  @P0 BRA `(.L_x_33) ;  /* 0x00000000002c0947 */ /* 0x000fea0003800000 */
[C---:B------:R-:W-:Y:S01]  /*0e80*/  ISETP.NE.AND P0, PT, R8.reuse, RZ, PT ;  /* 0x000000ff0800720c */ /* 0x040fe20003f05270 */
[C---:B------:R-:W-:Y:S01]  /*0e90*/  IMAD R10, R11.reuse, 0x4, R2 ;  /* 0x000000040b0a7824 */ /* 0x040fe200078e0202 */
[----:B------:R-:W-:Y:S02]  /*0ea0*/  LEA R12, R8, UR5, 0x2 ;  /* 0x00000005080c7c11 */ /* 0x000fe4000f8e10ff */
[----:B--2---:R-:W-:-:S13]  /*0eb0*/  ISETP.EQ.OR P0, PT, R11, R14, !P0 ;  /* 0x0000000e0b00720c */ /* 0x004fda0004702670 */
[----:B------:R-:W-:Y:S05]  /*0ec0*/  @P0 BREAK.RELIABLE B0 ;  /* 0x0000000000000942 */ /* 0x000fea0003800100 */
[----:B------:R-:W-:Y:S05]  /*0ed0*/  @P0 BRA `(.L_x_34) ;  /* 0x0000000000200947 */ /* 0x000fea0003800000 */
[----:B------:R-:W-:Y:S04]  /*0ee0*/  LDS R6, [R10] ;  /* 0x000000000a067984 */ /* 0x000fe80000000800 */
[----:B------:R-:W0:Y:S02]  /*0ef0*/  LDS R9, [R12+-0x4] ;  /* 0xfffffc000c097984 */ /* 0x000e240000000800 */
[----:B0-----:R-:W-:-:S13]  /*0f00*/  ISETP.GT.AND P0, PT, R6, R9, PT ;  /* 0x000000090600720c */ /* 0x001fda0003f04270 */
[----:B------:R-:W-:Y:S05]  /*0f10*/  @P0 BREAK.RELIABLE B0 ;  /* 0x0000000000000942 */ /* 0x000fea0003800100 */
[----:B------:R-:W-:Y:S05]  /*0f20*/  @P0 BRA `(.L_x_34) ;  /* 0x00000000000c0947 */ /* 0x000fea0003800000 */
.L_x_33:
[----:B------:R-:W-:Y:S05]  /*0f30*/  BSYNC.RELIABLE B0 ;  /* 0x0000000000007941 */ /* 0x000fea0003800100 */
.L_x_32:
[----:B------:R-:W-:Y:S01]  /*0f40*/  VIADD R7, R11, 0x1 ;  /* 0x000000010b077836 */ /* 0x000fe20000000000 */
[----:B------:R-:W-:Y:S06]  /*0f50*/  BRA `(.L_x_35) ;  /* 0xfffffffc00a07947 */ /* 0x000fec000383ffff */
.L_x_34:
[----:B------:R-:W-:Y:S05]  /*0f60*/  BSYNC.RECONVERGENT B2 ;  /* 0x0000000000027941 */ /* 0x000fea0003800200 */
.L_x_31:
        /* <DEDUP_REMOVED lines=9> */
.L_x_36:
[----:B------:R-:W-:Y:S05]  /*1000*/  BSYNC.RECONVERGENT B1 ;  /* 0x0000000000017941 */ /* 0x000fea0003800200 */
.L_x_30:
        /* <DEDUP_REMOVED lines=14> */
.L_x_41:
[----:B------:R-:W-:Y:S05]  /*10f0*/  BSYNC.RELIABLE B2 ;  /* 0x0000000000027941 */ /* 0x000fea0003800100 */
.L_x_40:
[----:B------:R-:W3:Y:S08]  /*1100*/  LDC R9, c[0x0][0x39c] ;  /* 0x0000e700ff097b82 */ /* 0x000ef00000000800 */
[----:B------:R-:W4:Y:S01]  /*1110*/  LDC.64 R4, c[0x0][0x380] ;  /* 0x0000e000ff047b82 */ /* 0x000f220000000a00 */
[----:B---3--:R-:W-:-:S04]  /*1120*/  IMAD R9, R9, UR4, R0 ;  /* 0x0000000409097c24 */ /* 0x008fc8000f8e0200 */
[----:B----4-:R-:W-:-:S05]  /*1130*/  IMAD.WIDE.U32 R4, R9, 0x4, R4 ;  /* 0x0000000409047825 */ /* 0x010fca00078e0004 */
[----:B--2---:R2:W-:Y:S01]  /*1140*/  STG.E desc[UR10][R4.64], R7 ;  /* 0x0000000704007986 */ /* 0x0045e2000c10190a */
[----:B------:R-:W-:Y:S05]  /*1150*/  BRA `(.L_x_42) ;  /* 0x0000000000147947 */ /* 0x000fea0003800000 */
.L_x_39:
[----:B------:R-:W2:Y:S08]  /*1160*/  LDC R9, c[0x0][0x39c] ;  /* 0x0000e700ff097b82 */ /* 0x000eb00000000800 */
[----:B------:R-:W3:Y:S01]  /*1170*/  LDC.64 R4, c[0x0][0x380] ;  /* 0x0000e000ff047b82 */ /* 0x000ee20000000a00 */
[----:B--2---:R-:W-:-:S04]  /*1180*/  IMAD R9, R9, UR4, R0 ;  /* 0x0000000409097c24 */ /* 0x004fc8000f8e0200 */
[----:B---3--:R-:W-:-:S05]  /*1190*/  IMAD.WIDE.U32 R4, R9, 0x4, R4 ;  /* 0x0000000409047825 */ /* 0x008fca00078e0004 */
[----:B-1----:R1:W-:Y:S02]  /*11a0*/  STG.E desc[UR10][R4.64], R7 ;  /* 0x0000000704007986 */ /* 0x0023e4000c10190a */
.L_x_42:
[----:B------:R-:W-:Y:S05]  /*11b0*/  BSYNC.RECONVERGENT B1 ;  /* 0x0000000000017941 */ /* 0x000fea0003800200 */
.L_x_38:
[----:B------:R-:W-:-:S05]  /*11c0*/  VIADD R0, R0, UR6 ;  /* 0x0000000600007c36 */ /* 0x000fca0008000000 */
[----:B------:R-:W-:-:S13]  /*11d0*/  ISETP.GE.AND P0, PT, R0, R3, PT ;  /* 0x000000030000720c */ /* 0x000fda0003f06270 */
[----:B------:R-:W-:Y:S05]  /*11e0*/  @!P0 BRA `(.L_x_43) ;  /* 0xfffffff800d48947 */ /* 0x000fea000383ffff */
[----:B------:R-:W-:Y:S05]  /*11f0*/  EXIT ;  /* 0x000000000000794d */ /* 0x000fea0003800000 */
.L_x_44:
[----:B------:R-:W-:-:S00]  /*1200*/  BRA `(.L_x_44) ;  /* 0xfffffffc00fc7947 */ /* 0x000fc0000383ffff */
[----:B------:R-:W-:-:S00]  /*1210*/  NOP ;  /* 0x0000000000007918 */ /* 0x000fc00000000000 */
        /* <DEDUP_REMOVED lines=14> */
.L_x_60:


//--------------------- .text._Z11sortManagerPiiiii --------------------------
	.section	.text._Z11sortManagerPiiiii,"ax",@progbits
	.align	128
        .global         _Z11sortManagerPiiiii
        .type           _Z11sortManagerPiiiii,@function
        .size           _Z11sortManagerPiiiii,(.L_x_61 - _Z11sortManagerPiiiii)
        .other          _Z11sortManagerPiiiii,@"STO_CUDA_ENTRY STV_DEFAULT"
_Z11sortManagerPiiiii:
.text._Z11sortManagerPiiiii:
[----:B------:R-:W-:Y:S01]  /*0000*/  LDC R1, c[0x0][0x37c] ;  /* 0x0000df00ff017b82 */ /* 0x000fe20000000800 */
[----:B------:R-:W0:Y:S01]  /*0010*/  S2R R0, SR_TID.X ;  /* 0x0000000000007919 */ /* 0x000e220000002100 */
[----:B------:R-:W1:Y:S01]  /*0020*/  LDCU.64 UR6, c[0x0][0x388] ;  /* 0x00007100ff0677ac */ /* 0x000e620008000a00 */
[----:B------:R-:W2:Y:S01]  /*0030*/  LDCU.64 UR10, c[0x0][0x358] ;  /* 0x00006b00ff0a77ac */ /* 0x000ea20008000a00 */
[----:B-1----:R-:W-:-:S04]  /*0040*/  UIADD3 UR4, UPT, UPT, UR7, UR6, URZ ;  /* 0x0000000607047290 */ /* 0x002fc8000fffe0ff */
[----:B------:R-:W-:Y:S02]  /*0050*/  BAR.SYNC.DEFER_BLOCKING 0x0 ;  /* 0x0000000000007b1d */ /* 0x000fe40000010000 */
[C---:B0-----:R-:W-:Y:S02]  /*0060*/  ISETP.GE.U32.AND P0, PT, R0.reuse, UR4, PT ;  /* 0x0000000400007c0c */ /* 0x041fe4000bf06070 */
[C---:B------:R-:W-:Y:S02]  /*0070*/  ISETP.GE.U32.AND P1, PT, R0.reuse, UR6, PT ;  /* 0x0000000600007c0c */ /* 0x040fe4000bf26070 */
[----:B------:R-:W-:-:S11]  /*0080*/  ISETP.LT.U32.OR P0, PT, R0, UR6, P0 ;  /* 0x0000000600007c0c */ /* 0x000fd60008701470 */
[----:B------:R-:W0:Y:S01]  /*0090*/  @!P1 S2R R7, SR_CTAID.X ;  /* 0x0000000000079919 */ /* 0x000e220000002500 */
[----:B------:R-:W1:Y:S01]  /*00a0*/  @!P1 LDC.64 R2, c[0x0][0x380] ;  /* 0x0000e000ff029b82 */ /* 0x000e620000000a00 */
[----:B------:R-:W3:Y:S07]  /*00b0*/  @!P0 S2R R9, SR_CTAID.X ;  /* 0x0000000000098919 */ /* 0x000eee0000002500 */
[----:B------:R-:W4:Y:S01]  /*00c0*/  @!P0 LDC.64 R4, c[0x0][0x380] ;  /* 0x0000e000ff048b82 */ /* 0x000f220000000a00 */
[----:B0-----:R-:W-:-:S02]  /*00d0*/  @!P1 IMAD R7, R7, UR4, R0 ;  /* 0x0000000407079c24 */ /* 0x001fc4000f8e0200 */
[----:B---3--:R-:W-:Y:S02]  /*00e0*/  @!P0 IMAD R9, R9, UR4, R0 ;  /* 0x0000000409098c24 */ /* 0x008fe4000f8e0200 */
[----:B-1----:R-:W-:-:S04]  /*00f0*/  @!P1 IMAD.WIDE.U32 R2, R7, 0x4, R2 ;  /* 0x0000000407029825 */ /* 0x002fc800078e0002 */
[----:B----4-:R-:W-:Y:S02]  /*0100*/  @!P0 IMAD.WIDE.U32 R4, R9, 0x4, R4 ;  /* 0x0000000409048825 */ /* 0x010fe400078e0004 */
[----:B--2---:R-:W2:Y:S04]  /*0110*/  @!P1 LDG.E R3, desc[UR10][R2.64] ;  /* 0x0000000a02039981 */ /* 0x004ea8000c1e1900 */
[----:B------:R-:W3:Y:S01]  /*0120*/  @!P0 LDG.E R5, desc[UR10][R4.64] ;  /* 0x0000000a04058981 */ /* 0x000ee2000c1e1900 */
[----:B------:R-:W0:Y:S01]  /*0130*/  S2UR UR6, SR_CgaCtaId ;  /* 0x00000000000679c3 */ /* 0x000e220000008800 */
[----:B------:R-:W-:Y:S01]  /*0140*/  UMOV UR5, 0x400 ;  /* 0x0000040000057882 */ /* 0x000fe20000000000 */
[----:B------:R-:W-:Y:S01]  /*0150*/  ISETP.GE.AND P2, PT, R0, UR4, PT ;  /* 0x0000000400007c0c */ /* 0x000fe2000bf46270 */
[----:B0-----:R-:W-:-:S06]  /*0160*/  ULEA UR5, UR6, UR5, 0x18 ;  /* 0x0000000506057291 */ /* 0x001fcc000f8ec0ff */
[----:B------:R-:W-:-:S05]  /*0170*/  LEA R6, R0, UR5, 0x2 ;  /* 0x0000000500067c11 */ /* 0x000fca000f8e10ff */
[----:B--2---:R0:W-:Y:S04]  /*0180*/  @!P1 STS [R6], R3 ;  /* 0x0000000306009388 */ /* 0x0041e80000000800 */
[----:B---3--:R0:W-:Y:S01]  /*0190*/  @!P0 STS [R6], R5 ;  /* 0x0000000506008388 */ /* 0x0081e20000000800 */
[----:B------:R-:W-:Y:S06]  /*01a0*/  BAR.SYNC.DEFER_BLOCKING 0x0 ;  /* 0x0000000000007b1d */ /* 0x000fec0000010000 */
[----:B------:R-:W-:Y:S05]  /*01b0*/  @P2 EXIT ;  /* 0x000000000000294d */ /* 0x000fea0003800000 */
[----:B------:R-:W1:Y:S01]  /*01c0*/  S2UR UR6, SR_CTAID.X ;  /* 0x00000000000679c3 */ /* 0x000e620000002500 */
[----:B------:R-:W2:Y:S01]  /*01d0*/  LDCU UR7, c[0x0][0x360] ;  /* 0x00006c00ff0777ac */ /* 0x000ea20008000800 */
[----:B------:R-:W2:Y:S02]  /*01e0*/  LDCU UR8, c[0x0][0x370] ;  /* 0x00006e00ff0877ac */ /* 0x000ea40008000800 */
[----:B--2---:R-:W-:Y:S02]  /*01f0*/  UIMAD UR7, UR7, UR8, URZ ;  /* 0x00000008070772a4 */ /* 0x004fe4000f8e02ff */
[----:B-1----:R-:W-:-:S12]  /*0200*/  UIMAD UR6, UR4, UR6, URZ ;  /* 0x00000006040672a4 */ /* 0x002fd8000f8e02ff */
.L_x_58:
[----:B-1----:R-:W1:Y:S01]  /*0210*/  LDCU UR8, c[0x0][0x388] ;  /* 0x00007100ff0877ac */ /* 0x002e620008000800 */
[----:B--2---:R-:W2:Y:S01]  /*0220*/  LDC R11, c[0x0][0x38c] ;  /* 0x0000e300ff0b7b82 */ /* 0x004ea20000000800 */
[----:B------:R-:W-:Y:S07]  /*0230*/  BSSY.RECONVERGENT B1, `(.L_x_45) ;  /* 0x000002b000017945 */ /* 0x000fee0003800200 */
[----:B------:R-:W3:Y:S01]  /*0240*/  LDC R12, c[0x0][0x388] ;  /* 0x0000e200ff0c7b82 */ /* 0x000ee20000000800 */
[C---:B-1----:R-:W-:Y:S01]  /*0250*/  VIADD R2, R0.reuse, -UR8 ;  /* 0x8000000800027c36 */ /* 0x042fe20008000000 */
[----:B------:R-:W-:-:S02]  /*0260*/  ISETP.GT.AND P0, PT, R0, UR8, PT ;  /* 0x0000000800007c0c */ /* 0x000fc4000bf04270 */
[----:B0-----:R-:W-:Y:S02]  /*0270*/  VIMNMX R3, PT, PT, R0, UR8, PT ;  /* 0x0000000800037c48 */ /* 0x001fe4000bfe0100 */
[----:B------:R-:W-:-:S05]  /*0280*/  SEL R2, R2, RZ, P0 ;  /* 0x000000ff02027207 */ /* 0x000fca0000000000 */
[----:B------:R-:W-:-:S07]  /*0290*/  IMAD.MOV.U32 R4, RZ, RZ, R2 ;  /* 0x000000ffff047224 */ /* 0x000fce00078e0002 */
.L_x_52:
[----:B------:R-:W-:Y:S01]  /*02a0*/  BSSY.RECONVERGENT B2, `(.L_x_46) ;  /* 0x000001a000027945 */ /* 0x000fe20003800200 */
.L_x_50:
        /* <DEDUP_REMOVED lines=11> */
[----:B---3--:R-:W-:Y:S01]  /*0360*/  IMAD.IADD R5, R8, 0x1, R12 ;  /* 0x0000000108057824 */ /* 0x008fe200078e020c */
[C---:B------:R-:W-:Y:S02]  /*0370*/  LEA R9, R7.reuse, UR5, 0x2 ;  /* 0x0000000507097c11 */ /* 0x040fe4000f8e10ff */
[----:B------:R-:W-:Y:S02]  /*0380*/  ISETP.EQ.OR P0, PT, R7, R12, !P0 ;  /* 0x0000000c0700720c */ /* 0x000fe40004702670 */
[----:B------:R-:W-:-:S11]  /*0390*/  LEA R10, R5, UR5, 0x2 ;  /* 0x00000005050a7c11 */ /* 0x000fd6000f8e10ff */
[----:B------:R-:W-:Y:S05]  /*03a0*/  @P0 BREAK.RELIABLE B0 ;  /* 0x0000000000000942 */ /* 0x000fea0003800100 */
[----:B------:R-:W-:Y:S05]  /*03b0*/  @P0 BRA `(.L_x_49) ;  /* 0x0000000000200947 */ /* 0x000fea0003800000 */
[----:B------:R-:W-:Y:S04]  /*03c0*/  LDS R5, [R9] ;  /* 0x0000000009057984 */ /* 0x000fe80000000800 */
[----:B------:R-:W0:Y:S02]  /*03d0*/  LDS R6, [R10+-0x4] ;  /* 0xfffffc000a067984 */ /* 0x000e240000000800 */
[----:B0-----:R-:W-:-:S13]  /*03e0*/  ISETP.GT.AND P0, PT, R5, R6, PT ;  /* 0x000000060500720c */ /* 0x001fda0003f04270 */
[----:B------:R-:W-:Y:S05]  /*03f0*/  @P0 BREAK.RELIABLE B0 ;  /* 0x0000000000000942 */ /* 0x000fea0003800100 */
[----:B------:R-:W-:Y:S05]  /*0400*/  @P0 BRA `(.L_x_49) ;  /* 0x00000000000c0947 */ /* 0x000fea0003800000 */
.L_x_48:
[----:B------:R-:W-:Y:S05]  /*0410*/  BSYNC.RELIABLE B0 ;  /* 0x0000000000007941 */ /* 0x000fea0003800100 */
.L_x_47:
[----:B------:R-:W-:Y:S01]  /*0420*/  VIADD R2, R7, 0x1 ;  /* 0x0000000107027836 */ /* 0x000fe20000000000 */
[----:B------:R-:W-:Y:S06]  /*0430*/  BRA `(.L_x_50) ;  /* 0xfffffffc009c7947 */ /* 0x000fec000383ffff */
.L_x_49:
[----:B------:R-:W-:Y:S05]  /*0440*/  BSYNC.RECONVERGENT B2 ;  /* 0x0000000000027941 */ /* 0x000fea0003800200 */
.L_x_46:
        /* <DEDUP_REMOVED lines=9> */
.L_x_51:
[----:B------:R-:W-:Y:S05]  /*04e0*/  BSYNC.RECONVERGENT B1 ;  /* 0x0000000000017941 */ /* 0x000fea0003800200 */
.L_x_45:
        /* <DEDUP_REMOVED lines=8> */
[----:B------:R-:W-:Y:S04]  /*0570*/  LDS R2, [R9] ;  /* 0x0000000009027984 */ /* 0x000fe80000000800 */
[----:B--2---:R-:W2:Y:S02]  /*0580*/  LDS R5, [R10] ;  /* 0x000000000a057984 */ /* 0x004ea40000000800 */
[----:B--2---:R-:W-:-:S13]  /*0590*/  ISETP.GT.AND P0, PT, R2, R5, PT ;  /* 0x000000050200720c */ /* 0x004fda0003f04270 */
[----:B------:R-:W-:Y:S05]  /*05a0*/  @P0 BREAK.RELIABLE B2 ;  /* 0x0000000000020942 */ /* 0x000fea0003800100 */
[----:B------:R-:W-:Y:S05]  /*05b0*/  @P0 BRA `(.L_x_54) ;  /* 0x00000000001c0947 */ /* 0x000fea0003800000 */
[----:B------:R-:W-:-:S07]  /*05c0*/  IMAD.MOV.U32 R5, RZ, RZ, R2 ;  /* 0x000000ffff057224 */ /* 0x000fce00078e0002 */
.L_x_56:
[----:B------:R-:W-:Y:S05]  /*05d0*/  BSYNC.RELIABLE B2 ;  /* 0x0000000000027941 */ /* 0x000fea0003800100 */
.L_x_55:
[----:B------:R-:W3:Y:S01]  /*05e0*/  LDC.64 R2, c[0x0][0x380] ;  /* 0x0000e000ff027b82 */ /* 0x000ee20000000a00 */
[----:B------:R-:W-:-:S04]  /*05f0*/  VIADD R7, R0, UR6 ;  /* 0x0000000600077c36 */ /* 0x000fc80008000000 */
[----:B---3--:R-:W-:-:S05]  /*0600*/  IMAD.WIDE.U32 R2, R7, 0x4, R2 ;  /* 0x0000000407027825 */ /* 0x008fca00078e0002 */
[----:B--2---:R2:W-:Y:S01]  /*0610*/  STG.E desc[UR10][R2.64], R5 ;  /* 0x0000000502007986 */ /* 0x0045e2000c10190a */
[----:B------:R-:W-:Y:S05]  /*0620*/  BRA `(.L_x_57) ;  /* 0x0000000000107947 */ /* 0x000fea0003800000 */
.L_x_54:
[----:B------:R-:W2:Y:S01]  /*0630*/  LDC.64 R2, c[0x0][0x380] ;  /* 0x0000e000ff027b82 */ /* 0x000ea20000000a00 */
[----:B------:R-:W-:-:S04]  /*0640*/  VIADD R7, R0, UR6 ;  /* 0x0000000600077c36 */ /* 0x000fc80008000000 */
[----:B--2---:R-:W-:-:S05]  /*0650*/  IMAD.WIDE.U32 R2, R7, 0x4, R2 ;  /* 0x0000000407027825 */ /* 0x004fca00078e0002 */
[----:B-1----:R1:W-:Y:S02]  /*0660*/  STG.E desc[UR10][R2.64], R5 ;  /* 0x0000000502007986 */ /* 0x0023e4000c10190a */
.L_x_57:
[----:B------:R-:W-:Y:S05]  /*0670*/  BSYNC.RECONVERGENT B1 ;  /* 0x0000000000017941 */ /* 0x000fea0003800200 */
.L_x_53:
[----:B------:R-:W-:-:S05]  /*0680*/  VIADD R0, R0, UR7 ;  /* 0x0000000700007c36 */ /* 0x000fca0008000000 */
[----:B------:R-:W-:-:S13]  /*0690*/  ISETP.GE.AND P0, PT, R0, UR4, PT ;  /* 0x0000000400007c0c */ /* 0x000fda000bf06270 */
[----:B------:R-:W-:Y:S05]  /*06a0*/  @!P0 BRA `(.L_x_58) ;  /* 0xfffffff800d88947 */ /* 0x000fea000383ffff */
[----:B------:R-:W-:Y:S05]  /*06b0*/  EXIT ;  /* 0x000000000000794d */ /* 0x000fea0003800000 */
.L_x_59:
        /* <DEDUP_REMOVED lines=12> */
.L_x_61:


//--------------------- .nv.shared._Z22sortManager_extraSlicePiiiiiii --------------------------
	.section	.nv.shared._Z22sortManager_extraSlicePiiiiiii,"aw",@nobits
	.sectionflags	@""
	.align	4
.nv.shared._Z22sortManager_extraSlicePiiiiiii:
	.zero		5120


//--------------------- .nv.shared.reserved.0     --------------------------
	.section	.nv.shared.reserved.0,"aw",@nobits
	.weak		__nv_reservedSMEM_offset_0_alias
	.size		__nv_reservedSMEM_offset_0_alias, 0, 64
	.other		__nv_reservedSMEM_offset_0_alias,@"STO_CUDA_RESERVED_SHARED STV_DEFAULT"
__nv_reservedSMEM_offset_0_alias:
	.zero		0
	.zero		64


//--------------------- .nv.shared._Z11sortManagerPiiiii --------------------------
	.section	.nv.shared._Z11sortManagerPiiiii,"aw",@nobits
	.sectionflags	@""
	.align	4
.nv.shared._Z11sortManagerPiiiii:
	.zero		5120


//--------------------- .nv.constant0._Z22sortManager_extraSlicePiiiiiii --------------------------
	.section	.nv.constant0._Z22sortManager_extraSlicePiiiiiii,"a",@progbits
	.sectionflags	@""
	.align	4
.nv.constant0._Z22sortManager_extraSlicePiiiiiii:
	.zero		928


//--------------------- .nv.constant0._Z11sortManagerPiiiii --------------------------
	.section	.nv.constant0._Z11sortManagerPiiiii,"a",@progbits
	.sectionflags	@""
	.align	4
.nv.constant0._Z11sortManagerPiiiii:
	.zero		920


//--------------------- SYMBOLS --------------------------

	.type		.nv.reservedSmem.offset0,@object
	.size		.nv.reservedSmem.offset0,0x4
	.type		.nv.reservedSmem.cap,@object
	.size		.nv.reservedSmem.cap,0x4
